	.target	sm_100a

	.elftype	@"ET_EXEC"


//--------------------- .note.nv.tkinfo           --------------------------
	.section	.note.nv.tkinfo,"",@"SHT_NOTE"
	.sectionflags	@"SHF_NOTE_NV_TKINFO"
	.tkinfo
        /*0018*/ 	.word	0x00000002
        /*0030*/ 	.string	""
        /*0030*/ 	.string	"ptxas"
        /*0030*/ 	.string	"Cuda compilation tools, release 13.0, V13.0.88"
        /*0030*/ 	.string	"Build cuda_13.0.r13.0/compiler.36424714_0"
        /*0030*/ 	.string	"-arch sm_100a -m 64 "



//--------------------- .note.nv.cuinfo           --------------------------
	.section	.note.nv.cuinfo,"",@"SHT_NOTE"
	.sectionflags	@"SHF_NOTE_NV_CUINFO"
        /*0018*/ 	.short	0x0002
        /*001a*/ 	.short	0x0064
        /*001c*/ 	.short	0x0082
	.zero		2


//--------------------- .nv.info                  --------------------------
	.section	.nv.info,"",@"SHT_CUDA_INFO"
	.align	4


	//----- nvinfo : EIATTR_REGCOUNT
	.align		4
        /*0000*/ 	.byte	0x04, 0x2f
        /*0002*/ 	.short	(.L_19 - .L_18)
	.align		4
.L_18:
        /*0004*/ 	.word	index@(_ZN7cutlass13device_kernelINS_4gemm6kernel13GemmUniversalIN4cute5tupleIJiiiiEEENS1_10collective13CollectiveMmaINS1_35MainloopSm100TmaUmmaWarpSpecializedILi5ELi2ELi4ENS5_IJNS4_1CILi1EEESB_SB_EEEEENS5_IJNSA_ILi64EEENSA_ILi128EEENSA_ILi32EEEEEENS_12float_e4m3_tENS5_IJlSB_lEEESI_SJ_NS4_8TiledMMAINS4_8MMA_AtomIJNS4_10MMA_TraitsINS4_19SM100_MMA_F8F6F4_SSEJSI_SI_fSE_SF_NS4_17integral_constantINS4_4UMMA5MajorELSQ_0EEESR_NSO_INSP_7ScaleInELSS_0EEEST_EEEEEENS4_6LayoutISC_NS5_IJNSA_ILi0EEESX_SX_EEEEENS5_IJNS4_10UnderscoreES10_S10_EEEEENS4_13SM90_TMA_LOADENS4_14ComposedLayoutINS4_7SwizzleILi1ELi4ELi3EEENS4_18smem_ptr_flag_bitsILi8EEENSW_INS5_IJNSA_ILi8EEESG_EEENS5_IJSG_SB_EEEEEEEvNS4_8identityES13_S1D_vS1E_EENS_8epilogue10collective18CollectiveEpilogueINS1G_23Sm100TmaWarpSpecializedILi2ELi2ELi32ELb0ELb0EEEJSH_NS5_IJNSW_ISE_SB_EES1L_EEESI_SJ_SI_SJ_NS1G_6fusion15FusionCallbacksIS1K_NS1N_17LinearCombinationISI_fSI_fLNS_15FloatRoundStyleE2EEESH_S1M_JEEENS4_5SM1004TMEM4LOAD26SM100_TMEM_LOAD_16dp32b32xES13_NS14_INS15_ILi2ELi4ELi3EEES18_NSW_INS5_IJS19_SE_EEENS5_IJSE_SB_EEEEEEENS4_39AutoVectorizingCopyWithAssumedAlignmentILi128EEENS4_14SM90_TMA_STOREES21_S23_S23_EEEvvEEEEvNT_6ParamsE)
        /*0008*/ 	.word	0x00000080


	//----- nvinfo : EIATTR_FRAME_SIZE
	.align		4
.L_19:
        /*000c*/ 	.byte	0x04, 0x11
        /*000e*/ 	.short	(.L_21 - .L_20)
	.align		4
.L_20:
        /*0010*/ 	.word	index@($__internal_2_$__cuda_sm10x_tcgen05_guardrail_trap_unallocated_columns_being_dealloced)
        /*0014*/ 	.word	0x00000000


	//----- nvinfo : EIATTR_FRAME_SIZE
	.align		4
.L_21:
        /*0018*/ 	.byte	0x04, 0x11
        /*001a*/ 	.short	(.L_23 - .L_22)
	.align		4
.L_22:
        /*001c*/ 	.word	index@($__internal_1_$__cuda_sm10x_tcgen05_guardrail_trap_phase_invalid_during_alloc)
        /*0020*/ 	.word	0x00000000


	//----- nvinfo : EIATTR_FRAME_SIZE
	.align		4
.L_23:
        /*0024*/ 	.byte	0x04, 0x11
        /*0026*/ 	.short	(.L_25 - .L_24)
	.align		4
.L_24:
        /*0028*/ 	.word	index@($__internal_0_$__cuda_sm10x_tcgen05_guardrail_trap_col_being_dealloced_not_returned_by_alloc)
        /*002c*/ 	.word	0x00000000


	//----- nvinfo : EIATTR_FRAME_SIZE
	.align		4
.L_25:
        /*0030*/ 	.byte	0x04, 0x11
        /*0032*/ 	.short	(.L_27 - .L_26)
	.align		4
.L_26:
        /*0034*/ 	.word	index@(_ZN7cutlass13device_kernelINS_4gemm6kernel13GemmUniversalIN4cute5tupleIJiiiiEEENS1_10collective13CollectiveMmaINS1_35MainloopSm100TmaUmmaWarpSpecializedILi5ELi2ELi4ENS5_IJNS4_1CILi1EEESB_SB_EEEEENS5_IJNSA_ILi64EEENSA_ILi128EEENSA_ILi32EEEEEENS_12float_e4m3_tENS5_IJlSB_lEEESI_SJ_NS4_8TiledMMAINS4_8MMA_AtomIJNS4_10MMA_TraitsINS4_19SM100_MMA_F8F6F4_SSEJSI_SI_fSE_SF_NS4_17integral_constantINS4_4UMMA5MajorELSQ_0EEESR_NSO_INSP_7ScaleInELSS_0EEEST_EEEEEENS4_6LayoutISC_NS5_IJNSA_ILi0EEESX_SX_EEEEENS5_IJNS4_10UnderscoreES10_S10_EEEEENS4_13SM90_TMA_LOADENS4_14ComposedLayoutINS4_7SwizzleILi1ELi4ELi3EEENS4_18smem_ptr_flag_bitsILi8EEENSW_INS5_IJNSA_ILi8EEESG_EEENS5_IJSG_SB_EEEEEEEvNS4_8identityES13_S1D_vS1E_EENS_8epilogue10collective18CollectiveEpilogueINS1G_23Sm100TmaWarpSpecializedILi2ELi2ELi32ELb0ELb0EEEJSH_NS5_IJNSW_ISE_SB_EES1L_EEESI_SJ_SI_SJ_NS1G_6fusion15FusionCallbacksIS1K_NS1N_17LinearCombinationISI_fSI_fLNS_15FloatRoundStyleE2EEESH_S1M_JEEENS4_5SM1004TMEM4LOAD26SM100_TMEM_LOAD_16dp32b32xES13_NS14_INS15_ILi2ELi4ELi3EEES18_NSW_INS5_IJS19_SE_EEENS5_IJSE_SB_EEEEEEENS4_39AutoVectorizingCopyWithAssumedAlignmentILi128EEENS4_14SM90_TMA_STOREES21_S23_S23_EEEvvEEEEvNT_6ParamsE)
        /*0038*/ 	.word	0x00000000


	//----- nvinfo : EIATTR_MIN_STACK_SIZE
	.align		4
.L_27:
        /*003c*/ 	.byte	0x04, 0x12
        /*003e*/ 	.short	(.L_29 - .L_28)
	.align		4
.L_28:
        /*0040*/ 	.word	index@(_ZN7cutlass13device_kernelINS_4gemm6kernel13GemmUniversalIN4cute5tupleIJiiiiEEENS1_10collective13CollectiveMmaINS1_35MainloopSm100TmaUmmaWarpSpecializedILi5ELi2ELi4ENS5_IJNS4_1CILi1EEESB_SB_EEEEENS5_IJNSA_ILi64EEENSA_ILi128EEENSA_ILi32EEEEEENS_12float_e4m3_tENS5_IJlSB_lEEESI_SJ_NS4_8TiledMMAINS4_8MMA_AtomIJNS4_10MMA_TraitsINS4_19SM100_MMA_F8F6F4_SSEJSI_SI_fSE_SF_NS4_17integral_constantINS4_4UMMA5MajorELSQ_0EEESR_NSO_INSP_7ScaleInELSS_0EEEST_EEEEEENS4_6LayoutISC_NS5_IJNSA_ILi0EEESX_SX_EEEEENS5_IJNS4_10UnderscoreES10_S10_EEEEENS4_13SM90_TMA_LOADENS4_14ComposedLayoutINS4_7SwizzleILi1ELi4ELi3EEENS4_18smem_ptr_flag_bitsILi8EEENSW_INS5_IJNSA_ILi8EEESG_EEENS5_IJSG_SB_EEEEEEEvNS4_8identityES13_S1D_vS1E_EENS_8epilogue10collective18CollectiveEpilogueINS1G_23Sm100TmaWarpSpecializedILi2ELi2ELi32ELb0ELb0EEEJSH_NS5_IJNSW_ISE_SB_EES1L_EEESI_SJ_SI_SJ_NS1G_6fusion15FusionCallbacksIS1K_NS1N_17LinearCombinationISI_fSI_fLNS_15FloatRoundStyleE2EEESH_S1M_JEEENS4_5SM1004TMEM4LOAD26SM100_TMEM_LOAD_16dp32b32xES13_NS14_INS15_ILi2ELi4ELi3EEES18_NSW_INS5_IJS19_SE_EEENS5_IJSE_SB_EEEEEEENS4_39AutoVectorizingCopyWithAssumedAlignmentILi128EEENS4_14SM90_TMA_STOREES21_S23_S23_EEEvvEEEEvNT_6ParamsE)
        /*0044*/ 	.word	0x00000000
.L_29:


//--------------------- .nv.compat                --------------------------
	.section	.nv.compat,"",@"SHT_CUDA_COMPAT_INFO"
	.align	4
        /*0000*/ 	.byte	0x02, 0x09, 0x01, 0x00, 0x02, 0x02, 0x02, 0x00, 0x02, 0x05, 0x05, 0x00, 0x03, 0x07, 0x01, 0x01
        /*0010*/ 	.byte	0x02, 0x03, 0x01, 0x00, 0x02, 0x06, 0x01, 0x00, 0x04, 0x0b, 0x08, 0x00, 0x09, 0x00, 0x00, 0x00
        /*0020*/ 	.byte	0x00, 0x00, 0x00, 0x00


//--------------------- .nv.info._ZN7cutlass13device_kernelINS_4gemm6kernel13GemmUniversalIN4cute5tupleIJiiiiEEENS1_10collective13CollectiveMmaINS1_35MainloopSm100TmaUmmaWarpSpecializedILi5ELi2ELi4ENS5_IJNS4_1CILi1EEESB_SB_EEEEENS5_IJNSA_ILi64EEENSA_ILi128EEENSA_ILi32EEEEEENS_12float_e4m3_tENS5_IJlSB_lEEESI_SJ_NS4_8TiledMMAINS4_8MMA_AtomIJNS4_10MMA_TraitsINS4_19SM100_MMA_F8F6F4_SSEJSI_SI_fSE_SF_NS4_17integral_constantINS4_4UMMA5MajorELSQ_0EEESR_NSO_INSP_7ScaleInELSS_0EEEST_EEEEEENS4_6LayoutISC_NS5_IJNSA_ILi0EEESX_SX_EEEEENS5_IJNS4_10UnderscoreES10_S10_EEEEENS4_13SM90_TMA_LOADENS4_14ComposedLayoutINS4_7SwizzleILi1ELi4ELi3EEENS4_18smem_ptr_flag_bitsILi8EEENSW_INS5_IJNSA_ILi8EEESG_EEENS5_IJSG_SB_EEEEEEEvNS4_8identityES13_S1D_vS1E_EENS_8epilogue10collective18CollectiveEpilogueINS1G_23Sm100TmaWarpSpecializedILi2ELi2ELi32ELb0ELb0EEEJSH_NS5_IJNSW_ISE_SB_EES1L_EEESI_SJ_SI_SJ_NS1G_6fusion15FusionCallbacksIS1K_NS1N_17LinearCombinationISI_fSI_fLNS_15FloatRoundStyleE2EEESH_S1M_JEEENS4_5SM1004TMEM4LOAD26SM100_TMEM_LOAD_16dp32b32xES13_NS14_INS15_ILi2ELi4ELi3EEES18_NSW_INS5_IJS19_SE_EEENS5_IJSE_SB_EEEEEEENS4_39AutoVectorizingCopyWithAssumedAlignmentILi128EEENS4_14SM90_TMA_STOREES21_S23_S23_EEEvvEEEEvNT_6ParamsE --------------------------
	.section	.nv.info._ZN7cutlass13device_kernelINS_4gemm6kernel13GemmUniversalIN4cute5tupleIJiiiiEEENS1_10collective13CollectiveMmaINS1_35MainloopSm100TmaUmmaWarpSpecializedILi5ELi2ELi4ENS5_IJNS4_1CILi1EEESB_SB_EEEEENS5_IJNSA_ILi64EEENSA_ILi128EEENSA_ILi32EEEEEENS_12float_e4m3_tENS5_IJlSB_lEEESI_SJ_NS4_8TiledMMAINS4_8MMA_AtomIJNS4_10MMA_TraitsINS4_19SM100_MMA_F8F6F4_SSEJSI_SI_fSE_SF_NS4_17integral_constantINS4_4UMMA5MajorELSQ_0EEESR_NSO_INSP_7ScaleInELSS_0EEEST_EEEEEENS4_6LayoutISC_NS5_IJNSA_ILi0EEESX_SX_EEEEENS5_IJNS4_10UnderscoreES10_S10_EEEEENS4_13SM90_TMA_LOADENS4_14ComposedLayoutINS4_7SwizzleILi1ELi4ELi3EEENS4_18smem_ptr_flag_bitsILi8EEENSW_INS5_IJNSA_ILi8EEESG_EEENS5_IJSG_SB_EEEEEEEvNS4_8identityES13_S1D_vS1E_EENS_8epilogue10collective18CollectiveEpilogueINS1G_23Sm100TmaWarpSpecializedILi2ELi2ELi32ELb0ELb0EEEJSH_NS5_IJNSW_ISE_SB_EES1L_EEESI_SJ_SI_SJ_NS1G_6fusion15FusionCallbacksIS1K_NS1N_17LinearCombinationISI_fSI_fLNS_15FloatRoundStyleE2EEESH_S1M_JEEENS4_5SM1004TMEM4LOAD26SM100_TMEM_LOAD_16dp32b32xES13_NS14_INS15_ILi2ELi4ELi3EEES18_NSW_INS5_IJS19_SE_EEENS5_IJSE_SB_EEEEEEENS4_39AutoVectorizingCopyWithAssumedAlignmentILi128EEENS4_14SM90_TMA_STOREES21_S23_S23_EEEvvEEEEvNT_6ParamsE,"",@"SHT_CUDA_INFO"
	.sectionflags	@""
	.align	4


	//----- nvinfo : EIATTR_CUDA_API_VERSION
	.align		4
        /*0000*/ 	.byte	0x04, 0x37
        /*0002*/ 	.short	(.L_31 - .L_30)
.L_30:
        /*0004*/ 	.word	0x00000082


	//----- nvinfo : EIATTR_KPARAM_INFO
	.align		4
.L_31:
        /*0008*/ 	.byte	0x04, 0x17
        /*000a*/ 	.short	(.L_33 - .L_32)
.L_32:
        /*000c*/ 	.word	0x00000000
        /*0010*/ 	.short	0x0000
        /*0012*/ 	.short	0x0000
        /*0014*/ 	.byte	0x00, 0xf0, 0x01, 0x20


	//----- nvinfo : EIATTR_AT_ENTRY_FRAGMENTS
	.align		4
.L_33:
        /*0018*/ 	.byte	0x04, 0x4f
        /*001a*/ 	.short	(.L_35 - .L_34)


	//   ....[0]....
.L_34:
        /*001c*/ 	.word	0x00000006


	//----- nvinfo : EIATTR_RESERVED_SMEM_USED
	.align		4
.L_35:
        /*0020*/ 	.byte	0x01, 0x41
	.zero		2


	//----- nvinfo : EIATTR_SPARSE_MMA_MASK
	.align		4
        /*0024*/ 	.byte	0x03, 0x50
        /*0026*/ 	.short	0x0000


	//----- nvinfo : EIATTR_TCGEN05_1CTA_USED
	.align		4
        /*0028*/ 	.byte	0x01, 0x51
	.zero		2


	//----- nvinfo : EIATTR_MAXREG_COUNT
	.align		4
        /*002c*/ 	.byte	0x03, 0x1b
        /*002e*/ 	.short	0x00ff


	//----- nvinfo : EIATTR_NUM_BARRIERS
	.align		4
        /*0030*/ 	.byte	0x02, 0x4c
        /*0032*/ 	.byte	0x07
	.zero		1


	//----- nvinfo : EIATTR_EXTERNS
	.align		4
        /*0034*/ 	.byte	0x04, 0x0f
        /*0036*/ 	.short	(.L_37 - .L_36)


	//   ....[0]....
	.align		4
.L_36:
        /*0038*/ 	.word	index@(__assertfail)


	//----- nvinfo : EIATTR_MERCURY_ISA_VERSION
	.align		4
.L_37:
        /*003c*/ 	.byte	0x03, 0x5f
        /*003e*/ 	.short	0x0101


	//----- nvinfo : EIATTR_INT_WARP_WIDE_INSTR_OFFSETS
	.align		4
        /*0040*/ 	.byte	0x04, 0x31
        /*0042*/ 	.short	(.L_39 - .L_38)


	//   ....[0]....
.L_38:
        /*0044*/ 	.word	0x00001dd0


	//   ....[1]....
        /*0048*/ 	.word	0x000037c0


	//   ....[2]....
        /*004c*/ 	.word	0x000037e0


	//   ....[3]....
        /*0050*/ 	.word	0x00003810


	//   ....[4]....
        /*0054*/ 	.word	0x00004140


	//   ....[5]....
        /*0058*/ 	.word	0x000041b0


	//   ....[6]....
        /*005c*/ 	.word	0x00004390


	//   ....[7]....
        /*0060*/ 	.word	0x000044f0


	//----- nvinfo : EIATTR_COOP_GROUP_MASK_REGIDS
	.align		4
.L_39:
        /*0064*/ 	.byte	0x04, 0x29
        /*0066*/ 	.short	(.L_41 - .L_40)


	//   ....[0]....
.L_40:
        /*0068*/ 	.word	0xffffffff


	//   ....[1]....
        /*006c*/ 	.word	0xffffffff


	//   ....[2]....
        /*0070*/ 	.word	0xffffffff


	//   ....[3]....
        /*0074*/ 	.word	0xffffffff


	//   ....[4]....
        /*0078*/ 	.word	0xffffffff


	//   ....[5]....
        /*007c*/ 	.word	0xffffffff


	//   ....[6]....
        /*0080*/ 	.word	0xffffffff


	//   ....[7]....
        /*0084*/ 	.word	0xffffffff


	//   ....[8]....
        /*0088*/ 	.word	0xffffffff


	//   ....[9]....
        /*008c*/ 	.word	0xffffffff


	//   ....[10]....
        /*0090*/ 	.word	0xffffffff


	//   ....[11]....
        /*0094*/ 	.word	0xffffffff


	//   ....[12]....
        /*0098*/ 	.word	0xffffffff


	//----- nvinfo : EIATTR_COOP_GROUP_INSTR_OFFSETS
	.align		4
.L_41:
        /*009c*/ 	.byte	0x04, 0x28
        /*009e*/ 	.short	(.L_43 - .L_42)


	//   ....[0]....
.L_42:
        /*00a0*/ 	.word	0x00000090


	//   ....[1]....
        /*00a4*/ 	.word	0x000004d0


	//   ....[2]....
        /*00a8*/ 	.word	0x00000660


	//   ....[3]....
        /*00ac*/ 	.word	0x000007c0


	//   ....[4]....
        /*00b0*/ 	.word	0x000008c0


	//   ....[5]....
        /*00b4*/ 	.word	0x00000a30


	//   ....[6]....
        /*00b8*/ 	.word	0x00000bd0


	//   ....[7]....
        /*00bc*/ 	.word	0x00001cb0


	//   ....[8]....
        /*00c0*/ 	.word	0x00002b20


	//   ....[9]....
        /*00c4*/ 	.word	0x00002d30


	//   ....[10]....
        /*00c8*/ 	.word	0x00002d60


	//   ....[11]....
        /*00cc*/ 	.word	0x000036a0


	//   ....[12]....
        /*00d0*/ 	.word	0x000038d0


	//----- nvinfo : EIATTR_VRC_CTA_INIT_COUNT
	.align		4
.L_43:
        /*00d4*/ 	.byte	0x02, 0x4a
        /*00d6*/ 	.byte	0x80
	.zero		1


	//----- nvinfo : EIATTR_SYSCALL_OFFSETS
	.align		4
        /*00d8*/ 	.byte	0x04, 0x46
        /*00da*/ 	.short	(.L_45 - .L_44)


	//   ....[0]....
.L_44:
        /*00dc*/ 	.word	0x00004f30


	//   ....[1]....
        /*00e0*/ 	.word	0x00005070


	//   ....[2]....
        /*00e4*/ 	.word	0x00005870


	//   ....[3]....
        /*00e8*/ 	.word	0x00006600


	//----- nvinfo : EIATTR_MBARRIER_INSTR_OFFSETS
	.align		4
.L_45:
        /*00ec*/ 	.byte	0x04, 0x39
        /*00ee*/ 	.short	(.L_47 - .L_46)


	//   ....[0]....
.L_46:
        /*00f0*/ 	.word	0x000005b0
        /*00f4*/ 	.word	0x000000ff
        /*00f8*/ 	.word	0x00000000
        /*00fc*/ 	.short	0x0100
        /*00fe*/ 	.byte	0x05
	.zero		1


	//   ....[1]....
        /*0100*/ 	.word	0x000005c0
        /*0104*/ 	.word	0x000000ff
        /*0108*/ 	.word	0x00000028
        /*010c*/ 	.short	0x0100
        /*010e*/ 	.byte	0x05
	.zero		1


	//   ....[2]....
        /*0110*/ 	.word	0x000005d0
        /*0114*/ 	.word	0x000000ff
        /*0118*/ 	.word	0x00000008
        /*011c*/ 	.short	0x0100
        /*011e*/ 	.byte	0x05
	.zero		1


	//   ....[3]....
        /*0120*/ 	.word	0x000005e0
        /*0124*/ 	.word	0x000000ff
        /*0128*/ 	.word	0x00000030
        /*012c*/ 	.short	0x0100
        /*012e*/ 	.byte	0x05
	.zero		1


	//   ....[4]....
        /*0130*/ 	.word	0x000005f0
        /*0134*/ 	.word	0x000000ff
        /*0138*/ 	.word	0x00000010
        /*013c*/ 	.short	0x0100
        /*013e*/ 	.byte	0x05
	.zero		1


	//   ....[5]....
        /*0140*/ 	.word	0x00000600
        /*0144*/ 	.word	0x000000ff
        /*0148*/ 	.word	0x00000038
        /*014c*/ 	.short	0x0100
        /*014e*/ 	.byte	0x05
	.zero		1


	//   ....[6]....
        /*0150*/ 	.word	0x00000610
        /*0154*/ 	.word	0x000000ff
        /*0158*/ 	.word	0x00000018
        /*015c*/ 	.short	0x0100
        /*015e*/ 	.byte	0x05
	.zero		1


	//   ....[7]....
        /*0160*/ 	.word	0x00000620
        /*0164*/ 	.word	0x000000ff
        /*0168*/ 	.word	0x00000040
        /*016c*/ 	.short	0x0100
        /*016e*/ 	.byte	0x05
	.zero		1


	//   ....[8]....
        /*0170*/ 	.word	0x00000630
        /*0174*/ 	.word	0x000000ff
        /*0178*/ 	.word	0x00000020
        /*017c*/ 	.short	0x0100
        /*017e*/ 	.byte	0x05
	.zero		1


	//   ....[9]....
        /*0180*/ 	.word	0x00000640
        /*0184*/ 	.word	0x000000ff
        /*0188*/ 	.word	0x00000048
        /*018c*/ 	.short	0x0100
        /*018e*/ 	.byte	0x05
	.zero		1


	//   ....[10]....
        /*0190*/ 	.word	0x00000770
        /*0194*/ 	.word	0x000000ff
        /*0198*/ 	.word	0x00000050
        /*019c*/ 	.short	0x0100
        /*019e*/ 	.byte	0x07
	.zero		1


	//   ....[11]....
        /*01a0*/ 	.word	0x00000780
        /*01a4*/ 	.word	0x000000ff
        /*01a8*/ 	.word	0x00000060
        /*01ac*/ 	.short	0x0100
        /*01ae*/ 	.byte	0x07
	.zero		1


	//   ....[12]....
        /*01b0*/ 	.word	0x00000790
        /*01b4*/ 	.word	0x000000ff
        /*01b8*/ 	.word	0x00000058
        /*01bc*/ 	.short	0x0100
        /*01be*/ 	.byte	0x07
	.zero		1


	//   ....[13]....
        /*01c0*/ 	.word	0x000007a0
        /*01c4*/ 	.word	0x000000ff
        /*01c8*/ 	.word	0x00000068
        /*01cc*/ 	.short	0x0100
        /*01ce*/ 	.byte	0x07
	.zero		1


	//   ....[14]....
        /*01d0*/ 	.word	0x00000890
        /*01d4*/ 	.word	0x000000ff
        /*01d8*/ 	.word	0x00000070
        /*01dc*/ 	.short	0x0100
        /*01de*/ 	.byte	0x05
	.zero		1


	//   ....[15]....
        /*01e0*/ 	.word	0x000008a0
        /*01e4*/ 	.word	0x000000ff
        /*01e8*/ 	.word	0x00000078
        /*01ec*/ 	.short	0x0100
        /*01ee*/ 	.byte	0x05
	.zero		1


	//   ....[16]....
        /*01f0*/ 	.word	0x000009e0
        /*01f4*/ 	.word	0x000000ff
        /*01f8*/ 	.word	0x00000080
        /*01fc*/ 	.short	0x0100
        /*01fe*/ 	.byte	0x05
	.zero		1


	//   ....[17]....
        /*0200*/ 	.word	0x000009f0
        /*0204*/ 	.word	0x000000ff
        /*0208*/ 	.word	0x00000090
        /*020c*/ 	.short	0x0100
        /*020e*/ 	.byte	0x05
	.zero		1


	//   ....[18]....
        /*0210*/ 	.word	0x00000a00
        /*0214*/ 	.word	0x000000ff
        /*0218*/ 	.word	0x00000088
        /*021c*/ 	.short	0x0100
        /*021e*/ 	.byte	0x05
	.zero		1


	//   ....[19]....
        /*0220*/ 	.word	0x00000a10
        /*0224*/ 	.word	0x000000ff
        /*0228*/ 	.word	0x00000098
        /*022c*/ 	.short	0x0100
        /*022e*/ 	.byte	0x05
	.zero		1


	//   ....[20]....
        /*0230*/ 	.word	0x00000b40
        /*0234*/ 	.word	0x000000ff
        /*0238*/ 	.word	0x000000a0
        /*023c*/ 	.short	0x0100
        /*023e*/ 	.byte	0x07
	.zero		1


	//   ....[21]....
        /*0240*/ 	.word	0x00000b50
        /*0244*/ 	.word	0x000000ff
        /*0248*/ 	.word	0x000000c0
        /*024c*/ 	.short	0x0100
        /*024e*/ 	.byte	0x07
	.zero		1


	//   ....[22]....
        /*0250*/ 	.word	0x00000b60
        /*0254*/ 	.word	0x000000ff
        /*0258*/ 	.word	0x000000a8
        /*025c*/ 	.short	0x0100
        /*025e*/ 	.byte	0x07
	.zero		1


	//   ....[23]....
        /*0260*/ 	.word	0x00000b70
        /*0264*/ 	.word	0x000000ff
        /*0268*/ 	.word	0x000000c8
        /*026c*/ 	.short	0x0100
        /*026e*/ 	.byte	0x07
	.zero		1


	//   ....[24]....
        /*0270*/ 	.word	0x00000b80
        /*0274*/ 	.word	0x000000ff
        /*0278*/ 	.word	0x000000b0
        /*027c*/ 	.short	0x0100
        /*027e*/ 	.byte	0x07
	.zero		1


	//   ....[25]....
        /*0280*/ 	.word	0x00000b90
        /*0284*/ 	.word	0x000000ff
        /*0288*/ 	.word	0x000000d0
        /*028c*/ 	.short	0x0100
        /*028e*/ 	.byte	0x07
	.zero		1


	//   ....[26]....
        /*0290*/ 	.word	0x00000ba0
        /*0294*/ 	.word	0x000000ff
        /*0298*/ 	.word	0x000000b8
        /*029c*/ 	.short	0x0100
        /*029e*/ 	.byte	0x07
	.zero		1


	//   ....[27]....
        /*02a0*/ 	.word	0x00000bb0
        /*02a4*/ 	.word	0x000000ff
        /*02a8*/ 	.word	0x000000d8
        /*02ac*/ 	.short	0x0100
        /*02ae*/ 	.byte	0x07
	.zero		1


	//   ....[28]....
        /*02b0*/ 	.word	0x00000ca0
        /*02b4*/ 	.word	0x000000ff
        /*02b8*/ 	.word	0x000000e0
        /*02bc*/ 	.short	0x0100
        /*02be*/ 	.byte	0x05
	.zero		1


	//   ....[29]....
        /*02c0*/ 	.word	0x00000cb0
        /*02c4*/ 	.word	0x000000ff
        /*02c8*/ 	.word	0x000000f0
        /*02cc*/ 	.short	0x0100
        /*02ce*/ 	.byte	0x05
	.zero		1


	//   ....[30]....
        /*02d0*/ 	.word	0x00000cc0
        /*02d4*/ 	.word	0x000000ff
        /*02d8*/ 	.word	0x000000e8
        /*02dc*/ 	.short	0x0100
        /*02de*/ 	.byte	0x05
	.zero		1


	//   ....[31]....
        /*02e0*/ 	.word	0x00000cd0
        /*02e4*/ 	.word	0x000000ff
        /*02e8*/ 	.word	0x000000f8
        /*02ec*/ 	.short	0x0100
        /*02ee*/ 	.byte	0x05
	.zero		1


	//   ....[32]....
        /*02f0*/ 	.word	0x000015b0
        /*02f4*/ 	.word	0x00000003
        /*02f8*/ 	.word	0x000000f0
        /*02fc*/ 	.short	0x010a
        /*02fe*/ 	.byte	0xff
	.zero		1


	//   ....[33]....
        /*0300*/ 	.word	0x000015e0
        /*0304*/ 	.word	0x00000003
        /*0308*/ 	.word	0x000000e0
        /*030c*/ 	.short	0x0101
        /*030e*/ 	.byte	0xff
	.zero		1


	//   ....[34]....
        /*0310*/ 	.word	0x000016b0
        /*0314*/ 	.word	0x000000ff
        /*0318*/ 	.word	0x00000028
        /*031c*/ 	.short	0x010a
        /*031e*/ 	.byte	0x08
	.zero		1


	//   ....[35]....
        /*0320*/ 	.word	0x00001750
        /*0324*/ 	.word	0x000000ff
        /*0328*/ 	.word	0x00000028
        /*032c*/ 	.short	0x010a
        /*032e*/ 	.byte	0x21
	.zero		1


	//   ....[36]....
        /*0330*/ 	.word	0x000018a0
        /*0334*/ 	.word	0x000000ff
        /*0338*/ 	.word	0x00000028
        /*033c*/ 	.short	0x010a
        /*033e*/ 	.byte	0x08
	.zero		1


	//   ....[37]....
        /*0340*/ 	.word	0x000019b0
        /*0344*/ 	.word	0x000000ff
        /*0348*/ 	.word	0x00000078
        /*034c*/ 	.short	0x0101
        /*034e*/ 	.byte	0x04
	.zero		1


	//   ....[38]....
        /*0350*/ 	.word	0x000019d0
        /*0354*/ 	.word	0x000000ff
        /*0358*/ 	.word	0x00000028
        /*035c*/ 	.short	0x010a
        /*035e*/ 	.byte	0x08
	.zero		1


	//   ....[39]....
        /*0360*/ 	.word	0x00001a50
        /*0364*/ 	.word	0x000000ff
        /*0368*/ 	.word	0x00000028
        /*036c*/ 	.short	0x010a
        /*036e*/ 	.byte	0x11
	.zero		1


	//   ....[40]....
        /*0370*/ 	.word	0x00001ba0
        /*0374*/ 	.word	0x000000ff
        /*0378*/ 	.word	0x00000028
        /*037c*/ 	.short	0x010a
        /*037e*/ 	.byte	0x08
	.zero		1


	//   ....[41]....
        /*0380*/ 	.word	0x00001ce0
        /*0384*/ 	.word	0x00000002
        /*0388*/ 	.word	0x00000080
        /*038c*/ 	.short	0x010a
        /*038e*/ 	.byte	0xff
	.zero		1


	//   ....[42]....
        /*0390*/ 	.word	0x00001da0
        /*0394*/ 	.word	0x00000002
        /*0398*/ 	.word	0x00000000
        /*039c*/ 	.short	0x0101
        /*039e*/ 	.byte	0xff
	.zero		1


	//   ....[43]....
        /*03a0*/ 	.word	0x00002300
        /*03a4*/ 	.word	0x000000ff
        /*03a8*/ 	.word	0x00000000
        /*03ac*/ 	.short	0x010a
        /*03ae*/ 	.byte	0x05
	.zero		1


	//   ....[44]....
        /*03b0*/ 	.word	0x00002390
        /*03b4*/ 	.word	0x000000ff
        /*03b8*/ 	.word	0x00000000
        /*03bc*/ 	.short	0x010a
        /*03be*/ 	.byte	0x05
	.zero		1


	//   ....[45]....
        /*03c0*/ 	.word	0x00002420
        /*03c4*/ 	.word	0x000000ff
        /*03c8*/ 	.word	0x00000000
        /*03cc*/ 	.short	0x010a
        /*03ce*/ 	.byte	0x05
	.zero		1


	//   ....[46]....
        /*03d0*/ 	.word	0x000024b0
        /*03d4*/ 	.word	0x000000ff
        /*03d8*/ 	.word	0x00000000
        /*03dc*/ 	.short	0x010a
        /*03de*/ 	.byte	0x05
	.zero		1


	//   ....[47]....
        /*03e0*/ 	.word	0x00002550
        /*03e4*/ 	.word	0x00000000
        /*03e8*/ 	.word	0x00000000
        /*03ec*/ 	.short	0x010a
        /*03ee*/ 	.byte	0xff
	.zero		1


	//   ....[48]....
        /*03f0*/ 	.word	0x00002670
        /*03f4*/ 	.word	0x00000000
        /*03f8*/ 	.word	0x000000e0
        /*03fc*/ 	.short	0x010a
        /*03fe*/ 	.byte	0xff
	.zero		1


	//   ....[49]....
        /*0400*/ 	.word	0x000026d0
        /*0404*/ 	.word	0x00000004
        /*0408*/ 	.word	0x00000000
        /*040c*/ 	.short	0x0101
        /*040e*/ 	.byte	0xff
	.zero		1


	//   ....[50]....
        /*0410*/ 	.word	0x000026f0
        /*0414*/ 	.word	0x000000ff
        /*0418*/ 	.word	0x00000090
        /*041c*/ 	.short	0x010a
        /*041e*/ 	.byte	0x05
	.zero		1


	//   ....[51]....
        /*0420*/ 	.word	0x00002810
        /*0424*/ 	.word	0x00000000
        /*0428*/ 	.word	0x00000080
        /*042c*/ 	.short	0x010a
        /*042e*/ 	.byte	0xff
	.zero		1


	//   ....[52]....
        /*0430*/ 	.word	0x00002920
        /*0434*/ 	.word	0x00000000
        /*0438*/ 	.word	0x00000000
        /*043c*/ 	.short	0x0101
        /*043e*/ 	.byte	0xff
	.zero		1


	//   ....[53]....
        /*0440*/ 	.word	0x000029b0
        /*0444*/ 	.word	0x000000ff
        /*0448*/ 	.word	0x00000090
        /*044c*/ 	.short	0x0106
        /*044e*/ 	.byte	0x05
	.zero		1


	//   ....[54]....
        /*0450*/ 	.word	0x000029d0
        /*0454*/ 	.word	0x000000ff
        /*0458*/ 	.word	0x00000090
        /*045c*/ 	.short	0x010a
        /*045e*/ 	.byte	0x05
	.zero		1


	//   ....[55]....
        /*0460*/ 	.word	0x00002a60
        /*0464*/ 	.word	0x000000ff
        /*0468*/ 	.word	0x00000090
        /*046c*/ 	.short	0x0106
        /*046e*/ 	.byte	0x04
	.zero		1


	//   ....[56]....
        /*0470*/ 	.word	0x00002aa0
        /*0474*/ 	.word	0x00000000
        /*0478*/ 	.word	0x00000090
        /*047c*/ 	.short	0x010a
        /*047e*/ 	.byte	0xff
	.zero		1


	//   ....[57]....
        /*0480*/ 	.word	0x00002f80
        /*0484*/ 	.word	0x00000000
        /*0488*/ 	.word	0x00000080
        /*048c*/ 	.short	0x010a
        /*048e*/ 	.byte	0xff
	.zero		1


	//   ....[58]....
        /*0490*/ 	.word	0x00003080
        /*0494*/ 	.word	0x00000003
        /*0498*/ 	.word	0x00000000
        /*049c*/ 	.short	0x0101
        /*049e*/ 	.byte	0xff
	.zero		1


	//   ....[59]....
        /*04a0*/ 	.word	0x00003090
        /*04a4*/ 	.word	0x000000ff
        /*04a8*/ 	.word	0x00000000
        /*04ac*/ 	.short	0x010a
        /*04ae*/ 	.byte	0x04
	.zero		1


	//   ....[60]....
        /*04b0*/ 	.word	0x000030b0
        /*04b4*/ 	.word	0x000000ff
        /*04b8*/ 	.word	0x000000c0
        /*04bc*/ 	.short	0x010a
        /*04be*/ 	.byte	0x09
	.zero		1


	//   ....[61]....
        /*04c0*/ 	.word	0x000031f0
        /*04c4*/ 	.word	0x000000ff
        /*04c8*/ 	.word	0x00000000
        /*04cc*/ 	.short	0x010a
        /*04ce*/ 	.byte	0x07
	.zero		1


	//   ....[62]....
        /*04d0*/ 	.word	0x00003320
        /*04d4*/ 	.word	0x000000ff
        /*04d8*/ 	.word	0x00000000
        /*04dc*/ 	.short	0x010a
        /*04de*/ 	.byte	0x04
	.zero		1


	//   ....[63]....
        /*04e0*/ 	.word	0x000034d0
        /*04e4*/ 	.word	0x000000ff
        /*04e8*/ 	.word	0x00000000
        /*04ec*/ 	.short	0x010a
        /*04ee*/ 	.byte	0x05
	.zero		1


	//   ....[64]....
        /*04f0*/ 	.word	0x00003560
        /*04f4*/ 	.word	0x000000ff
        /*04f8*/ 	.word	0x00000000
        /*04fc*/ 	.short	0x010a
        /*04fe*/ 	.byte	0x05
	.zero		1


	//   ....[65]....
        /*0500*/ 	.word	0x000035f0
        /*0504*/ 	.word	0x000000ff
        /*0508*/ 	.word	0x00000000
        /*050c*/ 	.short	0x010a
        /*050e*/ 	.byte	0x05
	.zero		1


	//   ....[66]....
        /*0510*/ 	.word	0x00003680
        /*0514*/ 	.word	0x000000ff
        /*0518*/ 	.word	0x00000000
        /*051c*/ 	.short	0x010a
        /*051e*/ 	.byte	0x07
	.zero		1


	//   ....[67]....
        /*0520*/ 	.word	0x00003ae0
        /*0524*/ 	.word	0x00000000
        /*0528*/ 	.word	0x00000080
        /*052c*/ 	.short	0x010a
        /*052e*/ 	.byte	0xff
	.zero		1


	//   ....[68]....
        /*0530*/ 	.word	0x00003ba0
        /*0534*/ 	.word	0x00000000
        /*0538*/ 	.word	0x00000000
        /*053c*/ 	.short	0x0101
        /*053e*/ 	.byte	0xff
	.zero		1


	//   ....[69]....
        /*0540*/ 	.word	0x00003ec0
        /*0544*/ 	.word	0x000000ff
        /*0548*/ 	.word	0x00000078
        /*054c*/ 	.short	0x010a
        /*054e*/ 	.byte	0x07
	.zero		1


	//   ....[70]....
        /*0550*/ 	.word	0x000040b0
        /*0554*/ 	.word	0x000000ff
        /*0558*/ 	.word	0x00000060
        /*055c*/ 	.short	0x010a
        /*055e*/ 	.byte	0x07
	.zero		1


	//   ....[71]....
        /*0560*/ 	.word	0x00004280
        /*0564*/ 	.word	0x000000ff
        /*0568*/ 	.word	0x00000050
        /*056c*/ 	.short	0x010b
        /*056e*/ 	.byte	0x07
	.zero		1


	//   ....[72]....
        /*0570*/ 	.word	0x000042f0
        /*0574*/ 	.word	0x000000ff
        /*0578*/ 	.word	0x00000000
        /*057c*/ 	.short	0x0101
        /*057e*/ 	.byte	0x08
	.zero		1


	//   ....[73]....
        /*0580*/ 	.word	0x00004320
        /*0584*/ 	.word	0x000000ff
        /*0588*/ 	.word	0x00000068
        /*058c*/ 	.short	0x010a
        /*058e*/ 	.byte	0x07
	.zero		1


	//   ....[74]....
        /*0590*/ 	.word	0x00004530
        /*0594*/ 	.word	0x000000ff
        /*0598*/ 	.word	0x00000058
        /*059c*/ 	.short	0x010b
        /*059e*/ 	.byte	0x07
	.zero		1


	//   ....[75]....
        /*05a0*/ 	.word	0x00004550
        /*05a4*/ 	.word	0x000000ff
        /*05a8*/ 	.word	0x00000000
        /*05ac*/ 	.short	0x0101
        /*05ae*/ 	.byte	0x0d
	.zero		1


	//   ....[76]....
        /*05b0*/ 	.word	0x00004580
        /*05b4*/ 	.word	0x000000ff
        /*05b8*/ 	.word	0x00000060
        /*05bc*/ 	.short	0x010a
        /*05be*/ 	.byte	0x07
	.zero		1


	//   ....[77]....
        /*05c0*/ 	.word	0x000045c0
        /*05c4*/ 	.word	0x00000000
        /*05c8*/ 	.word	0x00000068
        /*05cc*/ 	.short	0x010a
        /*05ce*/ 	.byte	0xff
	.zero		1


	//   ....[78]....
        /*05d0*/ 	.word	0x00004900
        /*05d4*/ 	.word	0x00000000
        /*05d8*/ 	.word	0x00000080
        /*05dc*/ 	.short	0x010a
        /*05de*/ 	.byte	0xff
	.zero		1


	//   ....[79]....
        /*05e0*/ 	.word	0x00004a10
        /*05e4*/ 	.word	0x00000000
        /*05e8*/ 	.word	0x00000000
        /*05ec*/ 	.short	0x0101
        /*05ee*/ 	.byte	0xff
	.zero		1


	//   ....[80]....
        /*05f0*/ 	.word	0x00005460
        /*05f4*/ 	.word	0x00000000
        /*05f8*/ 	.word	0x00000050
        /*05fc*/ 	.short	0x010a
        /*05fe*/ 	.byte	0xff
	.zero		1


	//   ....[81]....
        /*0600*/ 	.word	0x000054d0
        /*0604*/ 	.word	0x00000071
        /*0608*/ 	.word	0x000000a0
        /*060c*/ 	.short	0x010a
        /*060e*/ 	.byte	0xff
	.zero		1


	//   ....[82]....
        /*0610*/ 	.word	0x000055b0
        /*0614*/ 	.word	0x00000000
        /*0618*/ 	.word	0x00000050
        /*061c*/ 	.short	0x010a
        /*061e*/ 	.byte	0xff
	.zero		1


	//   ....[83]....
        /*0620*/ 	.word	0x000056f0
        /*0624*/ 	.word	0x00000000
        /*0628*/ 	.word	0x00000000
        /*062c*/ 	.short	0x0101
        /*062e*/ 	.byte	0xff
	.zero		1


	//   ....[84]....
        /*0630*/ 	.word	0x00005750
        /*0634*/ 	.word	0x00000071
        /*0638*/ 	.word	0x000000a0
        /*063c*/ 	.short	0x010a
        /*063e*/ 	.byte	0xff
	.zero		1


	//   ....[85]....
        /*0640*/ 	.word	0x000062a0
        /*0644*/ 	.word	0x00000020
        /*0648*/ 	.word	0x00000050
        /*064c*/ 	.short	0x010a
        /*064e*/ 	.byte	0xff
	.zero		1


	//   ....[86]....
        /*0650*/ 	.word	0x00006360
        /*0654*/ 	.word	0x00000020
        /*0658*/ 	.word	0x00000050
        /*065c*/ 	.short	0x010a
        /*065e*/ 	.byte	0xff
	.zero		1


	//   ....[87]....
        /*0660*/ 	.word	0x00006480
        /*0664*/ 	.word	0x00000003
        /*0668*/ 	.word	0x00000000
        /*066c*/ 	.short	0x0101
        /*066e*/ 	.byte	0xff
	.zero		1


	//   ....[88]....
        /*0670*/ 	.word	0x000068c0
        /*0674*/ 	.word	0x000000ff
        /*0678*/ 	.word	0x00000000
        /*067c*/ 	.short	0x0101
        /*067e*/ 	.byte	0x05
	.zero		1


	//   ....[89]....
        /*0680*/ 	.word	0x00007100
        /*0684*/ 	.word	0x00000003
        /*0688*/ 	.word	0x000000f0
        /*068c*/ 	.short	0x010a
        /*068e*/ 	.byte	0xff
	.zero		1


	//   ....[90]....
        /*0690*/ 	.word	0x00007160
        /*0694*/ 	.word	0x00000002
        /*0698*/ 	.word	0x00000028
        /*069c*/ 	.short	0x010a
        /*069e*/ 	.byte	0xff
	.zero		1


	//   ....[91]....
        /*06a0*/ 	.word	0x000071c0
        /*06a4*/ 	.word	0x00000002
        /*06a8*/ 	.word	0x00000028
        /*06ac*/ 	.short	0x010a
        /*06ae*/ 	.byte	0xff
	.zero		1


	//   ....[92]....
        /*06b0*/ 	.word	0x00007210
        /*06b4*/ 	.word	0x00000002
        /*06b8*/ 	.word	0x00000080
        /*06bc*/ 	.short	0x010a
        /*06be*/ 	.byte	0xff
	.zero		1


	//   ....[93]....
        /*06c0*/ 	.word	0x00007270
        /*06c4*/ 	.word	0x00000000
        /*06c8*/ 	.word	0x00000000
        /*06cc*/ 	.short	0x010a
        /*06ce*/ 	.byte	0xff
	.zero		1


	//   ....[94]....
        /*06d0*/ 	.word	0x000072d0
        /*06d4*/ 	.word	0x00000000
        /*06d8*/ 	.word	0x00000000
        /*06dc*/ 	.short	0x010a
        /*06de*/ 	.byte	0xff
	.zero		1


	//   ....[95]....
        /*06e0*/ 	.word	0x00007330
        /*06e4*/ 	.word	0x00000000
        /*06e8*/ 	.word	0x00000000
        /*06ec*/ 	.short	0x010a
        /*06ee*/ 	.byte	0xff
	.zero		1


	//   ....[96]....
        /*06f0*/ 	.word	0x00007390
        /*06f4*/ 	.word	0x00000000
        /*06f8*/ 	.word	0x00000000
        /*06fc*/ 	.short	0x010a
        /*06fe*/ 	.byte	0xff
	.zero		1


	//   ....[97]....
        /*0700*/ 	.word	0x000073e0
        /*0704*/ 	.word	0x00000000
        /*0708*/ 	.word	0x000000e0
        /*070c*/ 	.short	0x010a
        /*070e*/ 	.byte	0xff
	.zero		1


	//   ....[98]....
        /*0710*/ 	.word	0x00007440
        /*0714*/ 	.word	0x00000000
        /*0718*/ 	.word	0x00000090
        /*071c*/ 	.short	0x010a
        /*071e*/ 	.byte	0xff
	.zero		1


	//   ....[99]....
        /*0720*/ 	.word	0x00007490
        /*0724*/ 	.word	0x00000000
        /*0728*/ 	.word	0x00000080
        /*072c*/ 	.short	0x010a
        /*072e*/ 	.byte	0xff
	.zero		1


	//   ....[100]....
        /*0730*/ 	.word	0x000074f0
        /*0734*/ 	.word	0x00000000
        /*0738*/ 	.word	0x00000090
        /*073c*/ 	.short	0x010a
        /*073e*/ 	.byte	0xff
	.zero		1


	//   ....[101]....
        /*0740*/ 	.word	0x00007540
        /*0744*/ 	.word	0x00000000
        /*0748*/ 	.word	0x00000080
        /*074c*/ 	.short	0x010a
        /*074e*/ 	.byte	0xff
	.zero		1


	//   ....[102]....
        /*0750*/ 	.word	0x000075a0
        /*0754*/ 	.word	0x00000003
        /*0758*/ 	.word	0x000000c0
        /*075c*/ 	.short	0x010a
        /*075e*/ 	.byte	0xff
	.zero		1


	//   ....[103]....
        /*0760*/ 	.word	0x00007600
        /*0764*/ 	.word	0x00000000
        /*0768*/ 	.word	0x00000000
        /*076c*/ 	.short	0x010a
        /*076e*/ 	.byte	0xff
	.zero		1


	//   ....[104]....
        /*0770*/ 	.word	0x00007660
        /*0774*/ 	.word	0x00000000
        /*0778*/ 	.word	0x00000000
        /*077c*/ 	.short	0x010a
        /*077e*/ 	.byte	0xff
	.zero		1


	//   ....[105]....
        /*0780*/ 	.word	0x000076c0
        /*0784*/ 	.word	0x00000000
        /*0788*/ 	.word	0x00000000
        /*078c*/ 	.short	0x010a
        /*078e*/ 	.byte	0xff
	.zero		1


	//   ....[106]....
        /*0790*/ 	.word	0x00007720
        /*0794*/ 	.word	0x00000000
        /*0798*/ 	.word	0x00000000
        /*079c*/ 	.short	0x010a
        /*079e*/ 	.byte	0xff
	.zero		1


	//   ....[107]....
        /*07a0*/ 	.word	0x00007780
        /*07a4*/ 	.word	0x00000000
        /*07a8*/ 	.word	0x00000000
        /*07ac*/ 	.short	0x010a
        /*07ae*/ 	.byte	0xff
	.zero		1


	//   ....[108]....
        /*07b0*/ 	.word	0x000077d0
        /*07b4*/ 	.word	0x00000000
        /*07b8*/ 	.word	0x00000080
        /*07bc*/ 	.short	0x010a
        /*07be*/ 	.byte	0xff
	.zero		1


	//   ....[109]....
        /*07c0*/ 	.word	0x00007830
        /*07c4*/ 	.word	0x00000000
        /*07c8*/ 	.word	0x00000078
        /*07cc*/ 	.short	0x010a
        /*07ce*/ 	.byte	0xff
	.zero		1


	//   ....[110]....
        /*07d0*/ 	.word	0x00007890
        /*07d4*/ 	.word	0x00000003
        /*07d8*/ 	.word	0x00000060
        /*07dc*/ 	.short	0x010a
        /*07de*/ 	.byte	0xff
	.zero		1


	//   ....[111]....
        /*07e0*/ 	.word	0x000078f0
        /*07e4*/ 	.word	0x00000003
        /*07e8*/ 	.word	0x00000068
        /*07ec*/ 	.short	0x010a
        /*07ee*/ 	.byte	0xff
	.zero		1


	//   ....[112]....
        /*07f0*/ 	.word	0x00007950
        /*07f4*/ 	.word	0x00000000
        /*07f8*/ 	.word	0x00000060
        /*07fc*/ 	.short	0x010a
        /*07fe*/ 	.byte	0xff
	.zero		1


	//   ....[113]....
        /*0800*/ 	.word	0x000079a0
        /*0804*/ 	.word	0x00000000
        /*0808*/ 	.word	0x00000080
        /*080c*/ 	.short	0x010a
        /*080e*/ 	.byte	0xff
	.zero		1


	//   ....[114]....
        /*0810*/ 	.word	0x000079f0
        /*0814*/ 	.word	0x00000000
        /*0818*/ 	.word	0x00000050
        /*081c*/ 	.short	0x010a
        /*081e*/ 	.byte	0xff
	.zero		1


	//   ....[115]....
        /*0820*/ 	.word	0x00007a40
        /*0824*/ 	.word	0x00000071
        /*0828*/ 	.word	0x000000a0
        /*082c*/ 	.short	0x010a
        /*082e*/ 	.byte	0xff
	.zero		1


	//   ....[116]....
        /*0830*/ 	.word	0x00007a90
        /*0834*/ 	.word	0x00000020
        /*0838*/ 	.word	0x00000050
        /*083c*/ 	.short	0x010a
        /*083e*/ 	.byte	0xff
	.zero		1


	//----- nvinfo : EIATTR_NUM_MBARRIERS
	.align		4
.L_47:
        /*0840*/ 	.byte	0x03, 0x38
        /*0842*/ 	.short	0x0020


	//----- nvinfo : EIATTR_EXIT_INSTR_OFFSETS
	.align		4
        /*0844*/ 	.byte	0x04, 0x1c
        /*0846*/ 	.short	(.L_49 - .L_48)


	//   ....[0]....
.L_48:
        /*0848*/ 	.word	0x00002580


	//   ....[1]....
        /*084c*/ 	.word	0x00002a70


	//   ....[2]....
        /*0850*/ 	.word	0x00002ad0


	//   ....[3]....
        /*0854*/ 	.word	0x000038e0


	//   ....[4]....
        /*0858*/ 	.word	0x000045f0


	//   ....[5]....
        /*085c*/ 	.word	0x00004630


	//   ....[6]....
        /*0860*/ 	.word	0x000070f0


	//----- nvinfo : EIATTR_MAX_THREADS
	.align		4
.L_49:
        /*0864*/ 	.byte	0x04, 0x05
        /*0866*/ 	.short	(.L_51 - .L_50)
.L_50:
        /*0868*/ 	.word	0x00000100
        /*086c*/ 	.word	0x00000001
        /*0870*/ 	.word	0x00000001


	//----- nvinfo : EIATTR_CRS_STACK_SIZE
	.align		4
.L_51:
        /*0874*/ 	.byte	0x04, 0x1e
        /*0876*/ 	.short	(.L_53 - .L_52)
.L_52:
        /*0878*/ 	.word	0x00000000


	//----- nvinfo : EIATTR_CBANK_PARAM_SIZE
	.align		4
.L_53:
        /*087c*/ 	.byte	0x03, 0x19
        /*087e*/ 	.short	0x0800


	//----- nvinfo : EIATTR_PARAM_CBANK
	.align		4
        /*0880*/ 	.byte	0x04, 0x0a
        /*0882*/ 	.short	(.L_55 - .L_54)
	.align		4
.L_54:
        /*0884*/ 	.word	index@(.nv.constant0._ZN7cutlass13device_kernelINS_4gemm6kernel13GemmUniversalIN4cute5tupleIJiiiiEEENS1_10collective13CollectiveMmaINS1_35MainloopSm100TmaUmmaWarpSpecializedILi5ELi2ELi4ENS5_IJNS4_1CILi1EEESB_SB_EEEEENS5_IJNSA_ILi64EEENSA_ILi128EEENSA_ILi32EEEEEENS_12float_e4m3_tENS5_IJlSB_lEEESI_SJ_NS4_8TiledMMAINS4_8MMA_AtomIJNS4_10MMA_TraitsINS4_19SM100_MMA_F8F6F4_SSEJSI_SI_fSE_SF_NS4_17integral_constantINS4_4UMMA5MajorELSQ_0EEESR_NSO_INSP_7ScaleInELSS_0EEEST_EEEEEENS4_6LayoutISC_NS5_IJNSA_ILi0EEESX_SX_EEEEENS5_IJNS4_10UnderscoreES10_S10_EEEEENS4_13SM90_TMA_LOADENS4_14ComposedLayoutINS4_7SwizzleILi1ELi4ELi3EEENS4_18smem_ptr_flag_bitsILi8EEENSW_INS5_IJNSA_ILi8EEESG_EEENS5_IJSG_SB_EEEEEEEvNS4_8identityES13_S1D_vS1E_EENS_8epilogue10collective18CollectiveEpilogueINS1G_23Sm100TmaWarpSpecializedILi2ELi2ELi32ELb0ELb0EEEJSH_NS5_IJNSW_ISE_SB_EES1L_EEESI_SJ_SI_SJ_NS1G_6fusion15FusionCallbacksIS1K_NS1N_17LinearCombinationISI_fSI_fLNS_15FloatRoundStyleE2EEESH_S1M_JEEENS4_5SM1004TMEM4LOAD26SM100_TMEM_LOAD_16dp32b32xES13_NS14_INS15_ILi2ELi4ELi3EEES18_NSW_INS5_IJS19_SE_EEENS5_IJSE_SB_EEEEEEENS4_39AutoVectorizingCopyWithAssumedAlignmentILi128EEENS4_14SM90_TMA_STOREES21_S23_S23_EEEvvEEEEvNT_6ParamsE)
        /*0888*/ 	.short	0x0380
        /*088a*/ 	.short	0x0800


	//----- nvinfo : EIATTR_SW_WAR
	.align		4
.L_55:
        /*088c*/ 	.byte	0x04, 0x36
        /*088e*/ 	.short	(.L_57 - .L_56)
.L_56:
        /*0890*/ 	.word	0x00000008
.L_57:


//--------------------- .nv.callgraph             --------------------------
	.section	.nv.callgraph,"",@"SHT_CUDA_CALLGRAPH"
	.align	4
	.sectionentsize	8
	.align		4
        /*0000*/ 	.word	0x00000000
	.align		4
        /*0004*/ 	.word	0xffffffff
	.align		4
        /*0008*/ 	.word	index@(_ZN7cutlass13device_kernelINS_4gemm6kernel13GemmUniversalIN4cute5tupleIJiiiiEEENS1_10collective13CollectiveMmaINS1_35MainloopSm100TmaUmmaWarpSpecializedILi5ELi2ELi4ENS5_IJNS4_1CILi1EEESB_SB_EEEEENS5_IJNSA_ILi64EEENSA_ILi128EEENSA_ILi32EEEEEENS_12float_e4m3_tENS5_IJlSB_lEEESI_SJ_NS4_8TiledMMAINS4_8MMA_AtomIJNS4_10MMA_TraitsINS4_19SM100_MMA_F8F6F4_SSEJSI_SI_fSE_SF_NS4_17integral_constantINS4_4UMMA5MajorELSQ_0EEESR_NSO_INSP_7ScaleInELSS_0EEEST_EEEEEENS4_6LayoutISC_NS5_IJNSA_ILi0EEESX_SX_EEEEENS5_IJNS4_10UnderscoreES10_S10_EEEEENS4_13SM90_TMA_LOADENS4_14ComposedLayoutINS4_7SwizzleILi1ELi4ELi3EEENS4_18smem_ptr_flag_bitsILi8EEENSW_INS5_IJNSA_ILi8EEESG_EEENS5_IJSG_SB_EEEEEEEvNS4_8identityES13_S1D_vS1E_EENS_8epilogue10collective18CollectiveEpilogueINS1G_23Sm100TmaWarpSpecializedILi2ELi2ELi32ELb0ELb0EEEJSH_NS5_IJNSW_ISE_SB_EES1L_EEESI_SJ_SI_SJ_NS1G_6fusion15FusionCallbacksIS1K_NS1N_17LinearCombinationISI_fSI_fLNS_15FloatRoundStyleE2EEESH_S1M_JEEENS4_5SM1004TMEM4LOAD26SM100_TMEM_LOAD_16dp32b32xES13_NS14_INS15_ILi2ELi4ELi3EEES18_NSW_INS5_IJS19_SE_EEENS5_IJSE_SB_EEEEEEENS4_39AutoVectorizingCopyWithAssumedAlignmentILi128EEENS4_14SM90_TMA_STOREES21_S23_S23_EEEvvEEEEvNT_6ParamsE)
	.align		4
        /*000c*/ 	.word	index@(__assertfail)
	.align		4
        /*0010*/ 	.word	0x00000000
	.align		4
        /*0014*/ 	.word	0xfffffffe
	.align		4
        /*0018*/ 	.word	0x00000000
	.align		4
        /*001c*/ 	.word	0xfffffffd
	.align		4
        /*0020*/ 	.word	0x00000000
	.align		4
        /*0024*/ 	.word	0xfffffffc


//--------------------- .nv.constant4             --------------------------
	.section	.nv.constant4,"a",@progbits
	.align	8
	.align		8
.nv.constant4:
        /*0000*/ 	.dword	__assertfail
	.align		8
        /*0008*/ 	.dword	__unnamed_1
	.align		8
        /*0010*/ 	.dword	__unnamed_2
	.align		8
        /*0018*/ 	.dword	_ZN40_INTERNAL_6cdba4de_4_k_cu_f85e99fe_216014cuda3std3__45__cpo5beginE
	.align		8
        /*0020*/ 	.dword	_ZN40_INTERNAL_6cdba4de_4_k_cu_f85e99fe_216014cuda3std3__45__cpo3endE
	.align		8
        /*0028*/ 	.dword	_ZN40_INTERNAL_6cdba4de_4_k_cu_f85e99fe_216014cuda3std3__45__cpo6cbeginE
	.align		8
        /*0030*/ 	.dword	_ZN40_INTERNAL_6cdba4de_4_k_cu_f85e99fe_216014cuda3std3__45__cpo4cendE
	.align		8
        /*0038*/ 	.dword	_ZN40_INTERNAL_6cdba4de_4_k_cu_f85e99fe_216014cuda3std3__442_GLOBAL__N__6cdba4de_4_k_cu_f85e99fe_216016ignoreE
	.align		8
        /*0040*/ 	.dword	_ZN40_INTERNAL_6cdba4de_4_k_cu_f85e99fe_216014cuda3std3__419piecewise_constructE
	.align		8
        /*0048*/ 	.dword	_ZN40_INTERNAL_6cdba4de_4_k_cu_f85e99fe_216014cuda3std3__48in_placeE
	.align		8
        /*0050*/ 	.dword	_ZN40_INTERNAL_6cdba4de_4_k_cu_f85e99fe_216014cuda3std6ranges3__45__cpo4swapE
	.align		8
        /*0058*/ 	.dword	_ZN40_INTERNAL_6cdba4de_4_k_cu_f85e99fe_216014cuda3std6ranges3__45__cpo9iter_moveE
	.align		8
        /*0060*/ 	.dword	_ZN40_INTERNAL_6cdba4de_4_k_cu_f85e99fe_216014cute7productE
	.align		8
        /*0068*/ 	.dword	_ZN40_INTERNAL_6cdba4de_4_k_cu_f85e99fe_216014cute1_E
	.align		8
        /*0070*/ 	.dword	$str$25
	.align		8
        /*0078*/ 	.dword	$str$26
	.align		8
        /*0080*/ 	.dword	$str$27
	.align		8
        /*0088*/ 	.dword	$str$28


//--------------------- .text._ZN7cutlass13device_kernelINS_4gemm6kernel13GemmUniversalIN4cute5tupleIJiiiiEEENS1_10collective13CollectiveMmaINS1_35MainloopSm100TmaUmmaWarpSpecializedILi5ELi2ELi4ENS5_IJNS4_1CILi1EEESB_SB_EEEEENS5_IJNSA_ILi64EEENSA_ILi128EEENSA_ILi32EEEEEENS_12float_e4m3_tENS5_IJlSB_lEEESI_SJ_NS4_8TiledMMAINS4_8MMA_AtomIJNS4_10MMA_TraitsINS4_19SM100_MMA_F8F6F4_SSEJSI_SI_fSE_SF_NS4_17integral_constantINS4_4UMMA5MajorELSQ_0EEESR_NSO_INSP_7ScaleInELSS_0EEEST_EEEEEENS4_6LayoutISC_NS5_IJNSA_ILi0EEESX_SX_EEEEENS5_IJNS4_10UnderscoreES10_S10_EEEEENS4_13SM90_TMA_LOADENS4_14ComposedLayoutINS4_7SwizzleILi1ELi4ELi3EEENS4_18smem_ptr_flag_bitsILi8EEENSW_INS5_IJNSA_ILi8EEESG_EEENS5_IJSG_SB_EEEEEEEvNS4_8identityES13_S1D_vS1E_EENS_8epilogue10collective18CollectiveEpilogueINS1G_23Sm100TmaWarpSpecializedILi2ELi2ELi32ELb0ELb0EEEJSH_NS5_IJNSW_ISE_SB_EES1L_EEESI_SJ_SI_SJ_NS1G_6fusion15FusionCallbacksIS1K_NS1N_17LinearCombinationISI_fSI_fLNS_15FloatRoundStyleE2EEESH_S1M_JEEENS4_5SM1004TMEM4LOAD26SM100_TMEM_LOAD_16dp32b32xES13_NS14_INS15_ILi2ELi4ELi3EEES18_NSW_INS5_IJS19_SE_EEENS5_IJSE_SB_EEEEEEENS4_39AutoVectorizingCopyWithAssumedAlignmentILi128EEENS4_14SM90_TMA_STOREES21_S23_S23_EEEvvEEEEvNT_6ParamsE --------------------------
	.section	.text._ZN7cutlass13device_kernelINS_4gemm6kernel13GemmUniversalIN4cute5tupleIJiiiiEEENS1_10collective13CollectiveMmaINS1_35MainloopSm100TmaUmmaWarpSpecializedILi5ELi2ELi4ENS5_IJNS4_1CILi1EEESB_SB_EEEEENS5_IJNSA_ILi64EEENSA_ILi128EEENSA_ILi32EEEEEENS_12float_e4m3_tENS5_IJlSB_lEEESI_SJ_NS4_8TiledMMAINS4_8MMA_AtomIJNS4_10MMA_TraitsINS4_19SM100_MMA_F8F6F4_SSEJSI_SI_fSE_SF_NS4_17integral_constantINS4_4UMMA5MajorELSQ_0EEESR_NSO_INSP_7ScaleInELSS_0EEEST_EEEEEENS4_6LayoutISC_NS5_IJNSA_ILi0EEESX_SX_EEEEENS5_IJNS4_10UnderscoreES10_S10_EEEEENS4_13SM90_TMA_LOADENS4_14ComposedLayoutINS4_7SwizzleILi1ELi4ELi3EEENS4_18smem_ptr_flag_bitsILi8EEENSW_INS5_IJNSA_ILi8EEESG_EEENS5_IJSG_SB_EEEEEEEvNS4_8identityES13_S1D_vS1E_EENS_8epilogue10collective18CollectiveEpilogueINS1G_23Sm100TmaWarpSpecializedILi2ELi2ELi32ELb0ELb0EEEJSH_NS5_IJNSW_ISE_SB_EES1L_EEESI_SJ_SI_SJ_NS1G_6fusion15FusionCallbacksIS1K_NS1N_17LinearCombinationISI_fSI_fLNS_15FloatRoundStyleE2EEESH_S1M_JEEENS4_5SM1004TMEM4LOAD26SM100_TMEM_LOAD_16dp32b32xES13_NS14_INS15_ILi2ELi4ELi3EEES18_NSW_INS5_IJS19_SE_EEENS5_IJSE_SB_EEEEEEENS4_39AutoVectorizingCopyWithAssumedAlignmentILi128EEENS4_14SM90_TMA_STOREES21_S23_S23_EEEvvEEEEvNT_6ParamsE,"ax",@progbits
	.align	128
.text._ZN7cutlass13device_kernelINS_4gemm6kernel13GemmUniversalIN4cute5tupleIJiiiiEEENS1_10collective13CollectiveMmaINS1_35MainloopSm100TmaUmmaWarpSpecializedILi5ELi2ELi4ENS5_IJNS4_1CILi1EEESB_SB_EEEEENS5_IJNSA_ILi64EEENSA_ILi128EEENSA_ILi32EEEEEENS_12float_e4m3_tENS5_IJlSB_lEEESI_SJ_NS4_8TiledMMAINS4_8MMA_AtomIJNS4_10MMA_TraitsINS4_19SM100_MMA_F8F6F4_SSEJSI_SI_fSE_SF_NS4_17integral_constantINS4_4UMMA5MajorELSQ_0EEESR_NSO_INSP_7ScaleInELSS_0EEEST_EEEEEENS4_6LayoutISC_NS5_IJNSA_ILi0EEESX_SX_EEEEENS5_IJNS4_10UnderscoreES10_S10_EEEEENS4_13SM90_TMA_LOADENS4_14ComposedLayoutINS4_7SwizzleILi1ELi4ELi3EEENS4_18smem_ptr_flag_bitsILi8EEENSW_INS5_IJNSA_ILi8EEESG_EEENS5_IJSG_SB_EEEEEEEvNS4_8identityES13_S1D_vS1E_EENS_8epilogue10collective18CollectiveEpilogueINS1G_23Sm100TmaWarpSpecializedILi2ELi2ELi32ELb0ELb0EEEJSH_NS5_IJNSW_ISE_SB_EES1L_EEESI_SJ_SI_SJ_NS1G_6fusion15FusionCallbacksIS1K_NS1N_17LinearCombinationISI_fSI_fLNS_15FloatRoundStyleE2EEESH_S1M_JEEENS4_5SM1004TMEM4LOAD26SM100_TMEM_LOAD_16dp32b32xES13_NS14_INS15_ILi2ELi4ELi3EEES18_NSW_INS5_IJS19_SE_EEENS5_IJSE_SB_EEEEEEENS4_39AutoVectorizingCopyWithAssumedAlignmentILi128EEENS4_14SM90_TMA_STOREES21_S23_S23_EEEvvEEEEvNT_6ParamsE:
        .type           _ZN7cutlass13device_kernelINS_4gemm6kernel13GemmUniversalIN4cute5tupleIJiiiiEEENS1_10collective13CollectiveMmaINS1_35MainloopSm100TmaUmmaWarpSpecializedILi5ELi2ELi4ENS5_IJNS4_1CILi1EEESB_SB_EEEEENS5_IJNSA_ILi64EEENSA_ILi128EEENSA_ILi32EEEEEENS_12float_e4m3_tENS5_IJlSB_lEEESI_SJ_NS4_8TiledMMAINS4_8MMA_AtomIJNS4_10MMA_TraitsINS4_19SM100_MMA_F8F6F4_SSEJSI_SI_fSE_SF_NS4_17integral_constantINS4_4UMMA5MajorELSQ_0EEESR_NSO_INSP_7ScaleInELSS_0EEEST_EEEEEENS4_6LayoutISC_NS5_IJNSA_ILi0EEESX_SX_EEEEENS5_IJNS4_10UnderscoreES10_S10_EEEEENS4_13SM90_TMA_LOADENS4_14ComposedLayoutINS4_7SwizzleILi1ELi4ELi3EEENS4_18smem_ptr_flag_bitsILi8EEENSW_INS5_IJNSA_ILi8EEESG_EEENS5_IJSG_SB_EEEEEEEvNS4_8identityES13_S1D_vS1E_EENS_8epilogue10collective18CollectiveEpilogueINS1G_23Sm100TmaWarpSpecializedILi2ELi2ELi32ELb0ELb0EEEJSH_NS5_IJNSW_ISE_SB_EES1L_EEESI_SJ_SI_SJ_NS1G_6fusion15FusionCallbacksIS1K_NS1N_17LinearCombinationISI_fSI_fLNS_15FloatRoundStyleE2EEESH_S1M_JEEENS4_5SM1004TMEM4LOAD26SM100_TMEM_LOAD_16dp32b32xES13_NS14_INS15_ILi2ELi4ELi3EEES18_NSW_INS5_IJS19_SE_EEENS5_IJSE_SB_EEEEEEENS4_39AutoVectorizingCopyWithAssumedAlignmentILi128EEENS4_14SM90_TMA_STOREES21_S23_S23_EEEvvEEEEvNT_6ParamsE,@function
        .size           _ZN7cutlass13device_kernelINS_4gemm6kernel13GemmUniversalIN4cute5tupleIJiiiiEEENS1_10collective13CollectiveMmaINS1_35MainloopSm100TmaUmmaWarpSpecializedILi5ELi2ELi4ENS5_IJNS4_1CILi1EEESB_SB_EEEEENS5_IJNSA_ILi64EEENSA_ILi128EEENSA_ILi32EEEEEENS_12float_e4m3_tENS5_IJlSB_lEEESI_SJ_NS4_8TiledMMAINS4_8MMA_AtomIJNS4_10MMA_TraitsINS4_19SM100_MMA_F8F6F4_SSEJSI_SI_fSE_SF_NS4_17integral_constantINS4_4UMMA5MajorELSQ_0EEESR_NSO_INSP_7ScaleInELSS_0EEEST_EEEEEENS4_6LayoutISC_NS5_IJNSA_ILi0EEESX_SX_EEEEENS5_IJNS4_10UnderscoreES10_S10_EEEEENS4_13SM90_TMA_LOADENS4_14ComposedLayoutINS4_7SwizzleILi1ELi4ELi3EEENS4_18smem_ptr_flag_bitsILi8EEENSW_INS5_IJNSA_ILi8EEESG_EEENS5_IJSG_SB_EEEEEEEvNS4_8identityES13_S1D_vS1E_EENS_8epilogue10collective18CollectiveEpilogueINS1G_23Sm100TmaWarpSpecializedILi2ELi2ELi32ELb0ELb0EEEJSH_NS5_IJNSW_ISE_SB_EES1L_EEESI_SJ_SI_SJ_NS1G_6fusion15FusionCallbacksIS1K_NS1N_17LinearCombinationISI_fSI_fLNS_15FloatRoundStyleE2EEESH_S1M_JEEENS4_5SM1004TMEM4LOAD26SM100_TMEM_LOAD_16dp32b32xES13_NS14_INS15_ILi2ELi4ELi3EEES18_NSW_INS5_IJS19_SE_EEENS5_IJSE_SB_EEEEEEENS4_39AutoVectorizingCopyWithAssumedAlignmentILi128EEENS4_14SM90_TMA_STOREES21_S23_S23_EEEvvEEEEvNT_6ParamsE,(.L_x_145 - _ZN7cutlass13device_kernelINS_4gemm6kernel13GemmUniversalIN4cute5tupleIJiiiiEEENS1_10collective13CollectiveMmaINS1_35MainloopSm100TmaUmmaWarpSpecializedILi5ELi2ELi4ENS5_IJNS4_1CILi1EEESB_SB_EEEEENS5_IJNSA_ILi64EEENSA_ILi128EEENSA_ILi32EEEEEENS_12float_e4m3_tENS5_IJlSB_lEEESI_SJ_NS4_8TiledMMAINS4_8MMA_AtomIJNS4_10MMA_TraitsINS4_19SM100_MMA_F8F6F4_SSEJSI_SI_fSE_SF_NS4_17integral_constantINS4_4UMMA5MajorELSQ_0EEESR_NSO_INSP_7ScaleInELSS_0EEEST_EEEEEENS4_6LayoutISC_NS5_IJNSA_ILi0EEESX_SX_EEEEENS5_IJNS4_10UnderscoreES10_S10_EEEEENS4_13SM90_TMA_LOADENS4_14ComposedLayoutINS4_7SwizzleILi1ELi4ELi3EEENS4_18smem_ptr_flag_bitsILi8EEENSW_INS5_IJNSA_ILi8EEESG_EEENS5_IJSG_SB_EEEEEEEvNS4_8identityES13_S1D_vS1E_EENS_8epilogue10collective18CollectiveEpilogueINS1G_23Sm100TmaWarpSpecializedILi2ELi2ELi32ELb0ELb0EEEJSH_NS5_IJNSW_ISE_SB_EES1L_EEESI_SJ_SI_SJ_NS1G_6fusion15FusionCallbacksIS1K_NS1N_17LinearCombinationISI_fSI_fLNS_15FloatRoundStyleE2EEESH_S1M_JEEENS4_5SM1004TMEM4LOAD26SM100_TMEM_LOAD_16dp32b32xES13_NS14_INS15_ILi2ELi4ELi3EEES18_NSW_INS5_IJS19_SE_EEENS5_IJSE_SB_EEEEEEENS4_39AutoVectorizingCopyWithAssumedAlignmentILi128EEENS4_14SM90_TMA_STOREES21_S23_S23_EEEvvEEEEvNT_6ParamsE)
        .other          _ZN7cutlass13device_kernelINS_4gemm6kernel13GemmUniversalIN4cute5tupleIJiiiiEEENS1_10collective13CollectiveMmaINS1_35MainloopSm100TmaUmmaWarpSpecializedILi5ELi2ELi4ENS5_IJNS4_1CILi1EEESB_SB_EEEEENS5_IJNSA_ILi64EEENSA_ILi128EEENSA_ILi32EEEEEENS_12float_e4m3_tENS5_IJlSB_lEEESI_SJ_NS4_8TiledMMAINS4_8MMA_AtomIJNS4_10MMA_TraitsINS4_19SM100_MMA_F8F6F4_SSEJSI_SI_fSE_SF_NS4_17integral_constantINS4_4UMMA5MajorELSQ_0EEESR_NSO_INSP_7ScaleInELSS_0EEEST_EEEEEENS4_6LayoutISC_NS5_IJNSA_ILi0EEESX_SX_EEEEENS5_IJNS4_10UnderscoreES10_S10_EEEEENS4_13SM90_TMA_LOADENS4_14ComposedLayoutINS4_7SwizzleILi1ELi4ELi3EEENS4_18smem_ptr_flag_bitsILi8EEENSW_INS5_IJNSA_ILi8EEESG_EEENS5_IJSG_SB_EEEEEEEvNS4_8identityES13_S1D_vS1E_EENS_8epilogue10collective18CollectiveEpilogueINS1G_23Sm100TmaWarpSpecializedILi2ELi2ELi32ELb0ELb0EEEJSH_NS5_IJNSW_ISE_SB_EES1L_EEESI_SJ_SI_SJ_NS1G_6fusion15FusionCallbacksIS1K_NS1N_17LinearCombinationISI_fSI_fLNS_15FloatRoundStyleE2EEESH_S1M_JEEENS4_5SM1004TMEM4LOAD26SM100_TMEM_LOAD_16dp32b32xES13_NS14_INS15_ILi2ELi4ELi3EEES18_NSW_INS5_IJS19_SE_EEENS5_IJSE_SB_EEEEEEENS4_39AutoVectorizingCopyWithAssumedAlignmentILi128EEENS4_14SM90_TMA_STOREES21_S23_S23_EEEvvEEEEvNT_6ParamsE,@"STO_CUDA_ENTRY STV_DEFAULT"
_ZN7cutlass13device_kernelINS_4gemm6kernel13GemmUniversalIN4cute5tupleIJiiiiEEENS1_10collective13CollectiveMmaINS1_35MainloopSm100TmaUmmaWarpSpecializedILi5ELi2ELi4ENS5_IJNS4_1CILi1EEESB_SB_EEEEENS5_IJNSA_ILi64EEENSA_ILi128EEENSA_ILi32EEEEEENS_12float_e4m3_tENS5_IJlSB_lEEESI_SJ_NS4_8TiledMMAINS4_8MMA_AtomIJNS4_10MMA_TraitsINS4_19SM100_MMA_F8F6F4_SSEJSI_SI_fSE_SF_NS4_17integral_constantINS4_4UMMA5MajorELSQ_0EEESR_NSO_INSP_7ScaleInELSS_0EEEST_EEEEEENS4_6LayoutISC_NS5_IJNSA_ILi0EEESX_SX_EEEEENS5_IJNS4_10UnderscoreES10_S10_EEEEENS4_13SM90_TMA_LOADENS4_14ComposedLayoutINS4_7SwizzleILi1ELi4ELi3EEENS4_18smem_ptr_flag_bitsILi8EEENSW_INS5_IJNSA_ILi8EEESG_EEENS5_IJSG_SB_EEEEEEEvNS4_8identityES13_S1D_vS1E_EENS_8epilogue10collective18CollectiveEpilogueINS1G_23Sm100TmaWarpSpecializedILi2ELi2ELi32ELb0ELb0EEEJSH_NS5_IJNSW_ISE_SB_EES1L_EEESI_SJ_SI_SJ_NS1G_6fusion15FusionCallbacksIS1K_NS1N_17LinearCombinationISI_fSI_fLNS_15FloatRoundStyleE2EEESH_S1M_JEEENS4_5SM1004TMEM4LOAD26SM100_TMEM_LOAD_16dp32b32xES13_NS14_INS15_ILi2ELi4ELi3EEES18_NSW_INS5_IJS19_SE_EEENS5_IJSE_SB_EEEEEEENS4_39AutoVectorizingCopyWithAssumedAlignmentILi128EEENS4_14SM90_TMA_STOREES21_S23_S23_EEEvvEEEEvNT_6ParamsE:
[----:B------:R-:W1:Y:S01]  /*0000*/  LDC R1, c[0x0][0x37c] ;  /* 0x0000df00ff017b82 */ /* 0x000e620000000800 */
[----:B------:R-:W2:Y:S01]  /*0010*/  S2R R108, SR_TID.X ;  /* 0x00000000006c7919 */ /* 0x000ea20000002100 */
[----:B------:R-:W3:Y:S01]  /*0020*/  LDCU.64 UR4, c[0x0][0x890] ;  /* 0x00011200ff0477ac */ /* 0x000ee20008000a00 */
[----:B------:R-:W-:Y:S02]  /*0030*/  PRMT R95, RZ, 0x7610, R95 ;  /* 0x00007610ff5f7816 */ /* 0x000fe4000000005f */
[----:B------:R-:W-:Y:S01]  /*0040*/  ELECT P5, URZ, PT ;  /* 0x0000000000ff782f */ /* 0x000fe200038a0000 */
[----:B------:R-:W4:Y:S01]  /*0050*/  LDCU.64 UR46, c[0x0][0x358] ;  /* 0x00006b00ff2e77ac */ /* 0x000f220008000a00 */
[----:B---3--:R-:W-:-:S04]  /*0060*/  UISETP.NE.U32.AND UP0, UPT, UR4, URZ, UPT ;  /* 0x000000ff0400728c */ /* 0x008fc8000bf05070 */
[----:B------:R-:W-:Y:S01]  /*0070*/  UISETP.NE.AND.EX UP0, UPT, UR5, URZ, UPT, UP0 ;  /* 0x000000ff0500728c */ /* 0x000fe2000bf05300 */
[----:B--2---:R-:W-:-:S05]  /*0080*/  SHF.R.U32.HI R101, RZ, 0x5, R108 ;  /* 0x00000005ff657819 */ /* 0x004fca000001166c */
[----:B------:R-:W2:Y:S02]  /*0090*/  SHFL.IDX PT, R0, R101, RZ, 0x1f ;  /* 0x00001fff65007589 */ /* 0x000ea400000e0000 */
[----:B--2---:R-:W-:Y:S01]  /*00a0*/  R2UR UR8, R0 ;  /* 0x00000000000872ca */ /* 0x004fe200000e0000 */
[----:B-1--4-:R-:W-:-:S14]  /*00b0*/  BRA.U UP0, `(.L_x_0) ;  /* 0x00000001002c7547 */ /* 0x012fdc000b800000 */
[----:B------:R-:W1:Y:S02]  /*00c0*/  LDCU.64 UR6, c[0x0][0x888] ;  /* 0x00011100ff0677ac */ /* 0x000e640008000a00 */
[----:B-1----:R-:W-:-:S04]  /*00d0*/  UISETP.NE.U32.AND UP0, UPT, UR6, URZ, UPT ;  /* 0x000000ff0600728c */ /* 0x002fc8000bf05070 */
[----:B------:R-:W-:-:S09]  /*00e0*/  UISETP.NE.AND.EX UP0, UPT, UR7, URZ, UPT, UP0 ;  /* 0x000000ff0700728c */ /* 0x000fd2000bf05300 */
[----:B------:R-:W-:Y:S05]  /*00f0*/  BRA.U !UP0, `(.L_x_1) ;  /* 0x0000000108107547 */ /* 0x000fea000b800000 */
[----:B------:R-:W1:Y:S02]  /*0100*/  LDC.64 R2, c[0x0][0x888] ;  /* 0x00022200ff027b82 */ /* 0x000e640000000a00 */
[----:B-1----:R1:W5:Y:S01]  /*0110*/  LDG.E R49, desc[UR46][R2.64] ;  /* 0x0000002e02317981 */ /* 0x002362000c1e1900 */
[----:B------:R-:W-:Y:S01]  /*0120*/  HFMA2 R95, -RZ, RZ, 0, 5.9604644775390625e-08 ;  /* 0x00000001ff5f7431 */ /* 0x000fe200000001ff */
[----:B------:R-:W-:Y:S05]  /*0130*/  BRA `(.L_x_0) ;  /* 0x00000000000c7947 */ /* 0x000fea0003800000 */
.L_x_1:
[----:B------:R-:W1:Y:S01]  /*0140*/  LDCU UR6, c[0x0][0x880] ;  /* 0x00011000ff0677ac */ /* 0x000e620008000800 */
[----:B------:R-:W-:Y:S01]  /*0150*/  HFMA2 R95, -RZ, RZ, 0, 5.9604644775390625e-08 ;  /* 0x00000001ff5f7431 */ /* 0x000fe200000001ff */
[----:B-1----:R-:W-:-:S07]  /*0160*/  MOV R49, UR6 ;  /* 0x0000000600317c02 */ /* 0x002fce0008000f00 */
.L_x_0:
[----:B------:R-:W2:Y:S02]  /*0170*/  LDCU.64 UR6, c[0x0][0x8b0] ;  /* 0x00011600ff0677ac */ /* 0x000ea40008000a00 */
[----:B--2---:R-:W-:-:S04]  /*0180*/  UISETP.NE.U32.AND UP0, UPT, UR6, URZ, UPT ;  /* 0x000000ff0600728c */ /* 0x004fc8000bf05070 */
[----:B------:R-:W-:-:S09]  /*0190*/  UISETP.NE.AND.EX UP0, UPT, UR7, URZ, UPT, UP0 ;  /* 0x000000ff0700728c */ /* 0x000fd2000bf05300 */
[----:B------:R-:W-:Y:S05]  /*01a0*/  BRA.U UP0, `(.L_x_2) ;  /* 0x0000000100247547 */ /* 0x000fea000b800000 */
[----:B------:R-:W2:Y:S02]  /*01b0*/  LDCU.64 UR6, c[0x0][0x8a8] ;  /* 0x00011500ff0677ac */ /* 0x000ea40008000a00 */
[----:B--2---:R-:W-:-:S04]  /*01c0*/  UISETP.NE.U32.AND UP0, UPT, UR6, URZ, UPT ;  /* 0x000000ff0600728c */ /* 0x004fc8000bf05070 */
[----:B------:R-:W-:-:S09]  /*01d0*/  UISETP.NE.AND.EX UP0, UPT, UR7, URZ, UPT, UP0 ;  /* 0x000000ff0700728c */ /* 0x000fd2000bf05300 */
[----:B------:R-:W-:Y:S05]  /*01e0*/  BRA.U !UP0, `(.L_x_3) ;  /* 0x00000001080c7547 */ /* 0x000fea000b800000 */
[----:B-1----:R-:W1:Y:S02]  /*01f0*/  LDC.64 R2, c[0x0][0x8a8] ;  /* 0x00022a00ff027b82 */ /* 0x002e640000000a00 */
[----:B-1----:R2:W5:Y:S01]  /*0200*/  LDG.E R47, desc[UR46][R2.64] ;  /* 0x0000002e022f7981 */ /* 0x002562000c1e1900 */
[----:B------:R-:W-:Y:S05]  /*0210*/  BRA `(.L_x_2) ;  /* 0x0000000000087947 */ /* 0x000fea0003800000 */
.L_x_3:
[----:B------:R-:W2:Y:S02]  /*0220*/  LDCU UR6, c[0x0][0x8a0] ;  /* 0x00011400ff0677ac */ /* 0x000ea40008000800 */
[----:B--2---:R-:W-:Y:S02]  /*0230*/  MOV R47, UR6 ;  /* 0x00000006002f7c02 */ /* 0x004fe40008000f00 */
.L_x_2:
[----:B------:R-:W-:Y:S01]  /*0240*/  IMAD.U32 R0, RZ, RZ, UR8 ;  /* 0x00000008ff007e24 */ /* 0x000fe2000f8e00ff */
[----:B------:R-:W-:Y:S04]  /*0250*/  BSSY.RECONVERGENT B0, `(.L_x_4) ;  /* 0x000000c000007945 */ /* 0x000fe80003800200 */
[C---:B------:R-:W-:Y:S02]  /*0260*/  ISETP.NE.OR P1, PT, R0.reuse, 0x1, !P5 ;  /* 0x000000010000780c */ /* 0x040fe40006f25670 */
[----:B------:R-:W-:-:S11]  /*0270*/  ISETP.NE.OR P0, PT, R0, 0x3, !P5 ;  /* 0x000000030000780c */ /* 0x000fd60006f05670 */
[----:B------:R-:W-:Y:S05]  /*0280*/  @P1 BRA `(.L_x_5) ;  /* 0x0000000000201947 */ /* 0x000fea0003800000 */
[----:B------:R-:W3:Y:S02]  /*0290*/  LDCU.64 UR6, c[0x0][0x348] ;  /* 0x00006900ff0677ac */ /* 0x000ee40008000a00 */
[----:B---3--:R-:W-:Y:S02]  /*02a0*/  UIADD3 UR10, UP1, UPT, UR6, 0x80, URZ ;  /* 0x00000080060a7890 */ /* 0x008fe4000ff3e0ff */
[----:B------:R-:W-:Y:S02]  /*02b0*/  UIADD3 UR6, UP0, UPT, UR6, 0x180, URZ ;  /* 0x0000018006067890 */ /* 0x000fe4000ff1e0ff */
[----:B------:R-:W-:Y:S02]  /*02c0*/  UIADD3.X UR11, UPT, UPT, URZ, UR7, URZ, UP1, !UPT ;  /* 0x00000007ff0b7290 */ /* 0x000fe40008ffe4ff */
[----:B------:R-:W-:-:S07]  /*02d0*/  UIADD3.X UR7, UPT, UPT, URZ, UR7, URZ, UP0, !UPT ;  /* 0x00000007ff077290 */ /* 0x000fce00087fe4ff */
[----:B------:R3:W-:Y:S02]  /*02e0*/  UTMACCTL.PF [UR10] ;  /* 0x000000000a0079b9 */ /* 0x0007e40008040000 */
[----:B------:R3:W-:Y:S02]  /*02f0*/  UTMACCTL.PF [UR6] ;  /* 0x00000000060079b9 */ /* 0x0007e40008040000 */
[----:B---3--:R-:W-:Y:S01]  /*0300*/  NOP ;  /* 0x0000000000007918 */ /* 0x008fe20000000000 */
.L_x_5:
[----:B------:R-:W-:Y:S05]  /*0310*/  BSYNC.RECONVERGENT B0 ;  /* 0x0000000000007941 */ /* 0x000fea0003800200 */
.L_x_4:
[----:B------:R-:W-:Y:S04]  /*0320*/  BSSY.RECONVERGENT B0, `(.L_x_6) ;  /* 0x000000a000007945 */ /* 0x000fe80003800200 */
        /* <DEDUP_REMOVED lines=9> */
.L_x_7:
[----:B------:R-:W-:Y:S05]  /*03c0*/  BSYNC.RECONVERGENT B0 ;  /* 0x0000000000007941 */ /* 0x000fea0003800200 */
.L_x_6:
[----:B------:R-:W3:Y:S01]  /*03d0*/  LDCU.64 UR6, c[0x0][0x888] ;  /* 0x00011100ff0677ac */ /* 0x000ee20008000a00 */
[----:B------:R-:W-:Y:S02]  /*03e0*/  UISETP.EQ.U32.AND UP1, UPT, UR4, URZ, UPT ;  /* 0x000000ff0400728c */ /* 0x000fe4000bf22070 */
[----:B------:R-:W-:Y:S02]  /*03f0*/  UPLOP3.LUT UP2, UPT, UPT, UPT, UPT, 0x80, 0x8 ;  /* 0x000000000008789c */ /* 0x000fe40003f4f070 */
[----:B---3--:R-:W-:-:S04]  /*0400*/  UISETP.NE.U32.AND UP0, UPT, UR6, URZ, UPT ;  /* 0x000000ff0600728c */ /* 0x008fc8000bf05070 */
[----:B------:R-:W-:-:S04]  /*0410*/  UISETP.NE.AND.EX UP0, UPT, UR7, URZ, UPT, UP0 ;  /* 0x000000ff0700728c */ /* 0x000fc8000bf05300 */
[----:B------:R-:W-:-:S04]  /*0420*/  UISETP.EQ.OR.EX UP3, UPT, UR5, URZ, !UP0, UP1 ;  /* 0x000000ff0500728c */ /* 0x000fc8000c762710 */
[----:B------:R-:W-:-:S05]  /*0430*/  UP2UR UR50, UPR, URZ, 0x8 ;  /* 0x00000008ff327883 */ /* 0x000fca0008000000 */
[----:B------:R-:W-:Y:S07]  /*0440*/  BRA.U !UP3, `(.L_x_8) ;  /* 0x000000010b207547 */ /* 0x000fee000b800000 */
[----:B------:R-:W-:Y:S01]  /*0450*/  UISETP.NE.U32.AND UP2, UPT, UR4, URZ, UPT ;  /* 0x000000ff0400728c */ /* 0x000fe2000bf45070 */
[----:B-----5:R-:W-:Y:S01]  /*0460*/  FSETP.NEU.AND P0, PT, R49, RZ, PT ;  /* 0x000000ff3100720b */ /* 0x020fe20003f0d000 */
[----:B------:R-:W-:Y:S02]  /*0470*/  USEL UR4, URZ, 0xffffffff, UP0 ;  /* 0xffffffffff047887 */ /* 0x000fe40008000000 */
[----:B------:R-:W-:-:S10]  /*0480*/  UISETP.NE.AND.EX UP2, UPT, UR5, URZ, UPT, UP2 ;  /* 0x000000ff0500728c */ /* 0x000fd4000bf45320 */
[----:B------:R-:W-:Y:S01]  /*0490*/  VOTEU.ANY UP1, P0 ;  /* 0x0000000000ff7886 */ /* 0x000fe20000020100 */
[----:B------:R-:W-:-:S04]  /*04a0*/  @!UP2 USEL UR4, URZ, 0xffffffff, UP1 ;  /* 0xffffffffff04a887 */ /* 0x000fc80008800000 */
[----:B------:R-:W-:-:S04]  /*04b0*/  ULOP3.LUT UR4, UR4, 0x1, URZ, 0xc0, !UPT ;  /* 0x0000000104047892 */ /* 0x000fc8000f8ec0ff */
[----:B------:R-:W-:-:S11]  /*04c0*/  UISETP.NE.U32.AND UP2, UPT, UR4, 0x1, UPT ;  /* 0x000000010400788c */ /* 0x000fd6000bf45070 */
.L_x_8:
[----:B-12---:R-:W1:Y:S01]  /*04d0*/  SHFL.IDX PT, R2, R101, RZ, 0x1f ;  /* 0x00001fff65027589 */ /* 0x006e6200000e0000 */
[----:B------:R-:W-:-:S04]  /*04e0*/  UISETP.NE.AND UP1, UPT, UR8, 0x2, UPT ;  /* 0x000000020800788c */ /* 0x000fc8000bf25270 */
[----:B------:R-:W-:Y:S01]  /*04f0*/  USEL UR6, URZ, 0x1, UP1 ;  /* 0x00000001ff067887 */ /* 0x000fe20008800000 */
[----:B-1----:R-:W-:-:S13]  /*0500*/  ISETP.NE.AND P0, PT, R2, RZ, PT ;  /* 0x000000ff0200720c */ /* 0x002fda0003f05270 */
[----:B------:R-:W-:Y:S05]  /*0510*/  @P0 BRA `(.L_x_9) ;  /* 0x0000000000500947 */ /* 0x000fea0003800000 */
[----:B------:R-:W1:Y:S01]  /*0520*/  S2UR UR5, SR_CgaCtaId ;  /* 0x00000000000579c3 */ /* 0x000e620000008800 */
[----:B------:R-:W-:Y:S01]  /*0530*/  UMOV UR7, 0x400 ;  /* 0x0000040000077882 */ /* 0x000fe20000000000 */
[----:B------:R-:W-:Y:S01]  /*0540*/  UMOV UR4, 0x1 ;  /* 0x0000000100047882 */ /* 0x000fe20000000000 */
[----:B------:R-:W-:Y:S01]  /*0550*/  ELECT P0, URZ, PT ;  /* 0x0000000000ff782f */ /* 0x000fe20003800000 */
[----:B------:R-:W-:-:S04]  /*0560*/  UIADD3 UR10, UPT, UPT, -UR4, 0x100000, URZ ;  /* 0x00100000040a7890 */ /* 0x000fc8000fffe1ff */
[----:B------:R-:W-:Y:S02]  /*0570*/  USHF.L.U32 UR11, UR10, 0xb, URZ ;  /* 0x0000000b0a0b7899 */ /* 0x000fe400080006ff */
[----:B------:R-:W-:Y:S02]  /*0580*/  USHF.L.U32 UR10, UR10, 0x1, URZ ;  /* 0x000000010a0a7899 */ /* 0x000fe400080006ff */
[----:B-1----:R-:W-:Y:S01]  /*0590*/  ULEA UR5, UR5, UR7, 0x18 ;  /* 0x0000000705057291 */ /* 0x002fe2000f8ec0ff */
[----:B------:R-:W1:Y:S11]  /*05a0*/  FENCE.VIEW.ASYNC.S ;  /* 0x00000000000073c6 */ /* 0x000e760000000000 */
[----:B-1----:R1:W2:Y:S01]  /*05b0*/  SYNCS.EXCH.64 URZ, [UR5], UR10 ;  /* 0x0000000a05ff75b2 */ /* 0x0022a20008000100 */
[----:B------:R1:W3:Y:S01]  /*05c0*/  SYNCS.EXCH.64 URZ, [UR5+0x28], UR10 ;  /* 0x0000280a05ff75b2 */ /* 0x0002e20008000100 */
[----:B------:R1:W4:Y:S01]  /*05d0*/  SYNCS.EXCH.64 URZ, [UR5+0x8], UR10 ;  /* 0x0000080a05ff75b2 */ /* 0x0003220008000100 */
[----:B------:R1:W1:Y:S01]  /*05e0*/  SYNCS.EXCH.64 URZ, [UR5+0x30], UR10 ;  /* 0x0000300a05ff75b2 */ /* 0x0002620008000100 */
[----:B------:R1:W1:Y:S01]  /*05f0*/  SYNCS.EXCH.64 URZ, [UR5+0x10], UR10 ;  /* 0x0000100a05ff75b2 */ /* 0x0002620008000100 */
[----:B------:R1:W1:Y:S01]  /*0600*/  SYNCS.EXCH.64 URZ, [UR5+0x38], UR10 ;  /* 0x0000380a05ff75b2 */ /* 0x0002620008000100 */
[----:B------:R1:W1:Y:S01]  /*0610*/  SYNCS.EXCH.64 URZ, [UR5+0x18], UR10 ;  /* 0x0000180a05ff75b2 */ /* 0x0002620008000100 */
[----:B------:R1:W1:Y:S01]  /*0620*/  SYNCS.EXCH.64 URZ, [UR5+0x40], UR10 ;  /* 0x0000400a05ff75b2 */ /* 0x0002620008000100 */
[----:B------:R1:W1:Y:S01]  /*0630*/  SYNCS.EXCH.64 URZ, [UR5+0x20], UR10 ;  /* 0x0000200a05ff75b2 */ /* 0x0002620008000100 */
[----:B------:R1:W1:Y:S01]  /*0640*/  SYNCS.EXCH.64 URZ, [UR5+0x48], UR10 ;  /* 0x0000480a05ff75b2 */ /* 0x0002620008000100 */
[----:B------:R-:W-:Y:S01]  /*0650*/  NOP ;  /* 0x0000000000007918 */ /* 0x000fe20000000000 */
.L_x_9:
[----:B------:R-:W2:Y:S01]  /*0660*/  SHFL.IDX PT, R2, R101, RZ, 0x1f ;  /* 0x00001fff65027589 */ /* 0x000ea200000e0000 */
[----:B------:R-:W-:Y:S01]  /*0670*/  NOP ;  /* 0x0000000000007918 */ /* 0x000fe20000000000 */
[----:B--2---:R-:W-:-:S13]  /*0680*/  ISETP.NE.AND P0, PT, R2, 0x1, PT ;  /* 0x000000010200780c */ /* 0x004fda0003f05270 */
[----:B------:R-:W-:Y:S05]  /*0690*/  @P0 BRA `(.L_x_10) ;  /* 0x0000000000480947 */ /* 0x000fea0003800000 */
[----:B------:R-:W2:Y:S01]  /*06a0*/  S2UR UR7, SR_CgaCtaId ;  /* 0x00000000000779c3 */ /* 0x000ea20000008800 */
[----:B------:R-:W-:Y:S01]  /*06b0*/  UMOV UR9, 0x400 ;  /* 0x0000040000097882 */ /* 0x000fe20000000000 */
[----:B-1----:R-:W-:Y:S01]  /*06c0*/  UMOV UR5, 0x20 ;  /* 0x0000002000057882 */ /* 0x002fe20000000000 */
[----:B------:R-:W-:Y:S01]  /*06d0*/  UMOV UR4, 0x80 ;  /* 0x0000008000047882 */ /* 0x000fe20000000000 */
[----:B------:R-:W-:-:S04]  /*06e0*/  UIADD3 UR10, UPT, UPT, -UR5, 0x100000, URZ ;  /* 0x00100000050a7890 */ /* 0x000fc8000fffe1ff */
[----:B------:R-:W-:Y:S02]  /*06f0*/  USHF.L.U32 UR11, UR10, 0xb, URZ ;  /* 0x0000000b0a0b7899 */ /* 0x000fe400080006ff */
[----:B------:R-:W-:Y:S02]  /*0700*/  USHF.L.U32 UR10, UR10, 0x1, URZ ;  /* 0x000000010a0a7899 */ /* 0x000fe400080006ff */
[----:B------:R-:W-:-:S04]  /*0710*/  UIADD3 UR4, UPT, UPT, -UR4, 0x100000, URZ ;  /* 0x0010000004047890 */ /* 0x000fc8000fffe1ff */
[----:B------:R-:W-:Y:S02]  /*0720*/  USHF.L.U32 UR5, UR4, 0xb, URZ ;  /* 0x0000000b04057899 */ /* 0x000fe400080006ff */
[----:B------:R-:W-:Y:S01]  /*0730*/  USHF.L.U32 UR4, UR4, 0x1, URZ ;  /* 0x0000000104047899 */ /* 0x000fe200080006ff */
[----:B------:R-:W-:Y:S01]  /*0740*/  ELECT P0, URZ, PT ;  /* 0x0000000000ff782f */ /* 0x000fe20003800000 */
[----:B--2---:R-:W-:Y:S01]  /*0750*/  ULEA UR7, UR7, UR9, 0x18 ;  /* 0x0000000907077291 */ /* 0x004fe2000f8ec0ff */
[----:B------:R-:W1:Y:S11]  /*0760*/  FENCE.VIEW.ASYNC.S ;  /* 0x00000000000073c6 */ /* 0x000e760000000000 */
[----:B-1----:R2:W1:Y:S01]  /*0770*/  SYNCS.EXCH.64 URZ, [UR7+0x50], UR10 ;  /* 0x0000500a07ff75b2 */ /* 0x0024620008000100 */
[----:B------:R2:W1:Y:S01]  /*0780*/  SYNCS.EXCH.64 URZ, [UR7+0x60], UR4 ;  /* 0x0000600407ff75b2 */ /* 0x0004620008000100 */
[----:B------:R2:W1:Y:S01]  /*0790*/  SYNCS.EXCH.64 URZ, [UR7+0x58], UR10 ;  /* 0x0000580a07ff75b2 */ /* 0x0004620008000100 */
[----:B------:R2:W1:Y:S02]  /*07a0*/  SYNCS.EXCH.64 URZ, [UR7+0x68], UR4 ;  /* 0x0000680407ff75b2 */ /* 0x0004640008000100 */
[----:B--2---:R-:W-:Y:S01]  /*07b0*/  NOP ;  /* 0x0000000000007918 */ /* 0x004fe20000000000 */
.L_x_10:
[----:B------:R-:W2:Y:S01]  /*07c0*/  SHFL.IDX PT, R2, R101, RZ, 0x1f ;  /* 0x00001fff65027589 */ /* 0x000ea200000e0000 */
[----:B------:R-:W-:Y:S01]  /*07d0*/  NOP ;  /* 0x0000000000007918 */ /* 0x000fe20000000000 */
[----:B--2---:R-:W-:-:S13]  /*07e0*/  ISETP.NE.AND P0, PT, R2, 0x3, PT ;  /* 0x000000030200780c */ /* 0x004fda0003f05270 */
[----:B------:R-:W-:Y:S05]  /*07f0*/  @P0 BRA `(.L_x_11) ;  /* 0x0000000000300947 */ /* 0x000fea0003800000 */
[----:B-1----:R-:W1:Y:S01]  /*0800*/  S2UR UR5, SR_CgaCtaId ;  /* 0x00000000000579c3 */ /* 0x002e620000008800 */
        /* <DEDUP_REMOVED lines=8> */
[----:B-1----:R2:W1:Y:S01]  /*0890*/  SYNCS.EXCH.64 URZ, [UR5+0x70], UR10 ;  /* 0x0000700a05ff75b2 */ /* 0x0024620008000100 */
[----:B------:R2:W1:Y:S02]  /*08a0*/  SYNCS.EXCH.64 URZ, [UR5+0x78], UR10 ;  /* 0x0000780a05ff75b2 */ /* 0x0004640008000100 */
[----:B--2---:R-:W-:Y:S01]  /*08b0*/  NOP ;  /* 0x0000000000007918 */ /* 0x004fe20000000000 */
.L_x_11:
[----:B------:R-:W2:Y:S01]  /*08c0*/  SHFL.IDX PT, R2, R101, RZ, 0x1f ;  /* 0x00001fff65027589 */ /* 0x000ea200000e0000 */
[----:B------:R-:W-:Y:S01]  /*08d0*/  NOP ;  /* 0x0000000000007918 */ /* 0x000fe20000000000 */
[----:B--2---:R-:W-:-:S13]  /*08e0*/  ISETP.NE.AND P0, PT, R2, 0x4, PT ;  /* 0x000000040200780c */ /* 0x004fda0003f05270 */
[----:B------:R-:W-:Y:S05]  /*08f0*/  @P0 BRA `(.L_x_12) ;  /* 0x00000000004c0947 */ /* 0x000fea0003800000 */
[----:B-1----:R-:W1:Y:S01]  /*0900*/  S2UR UR5, SR_CgaCtaId ;  /* 0x00000000000579c3 */ /* 0x002e620000008800 */
[----:B------:R-:W-:Y:S01]  /*0910*/  UMOV UR9, 0x100 ;  /* 0x0000010000097882 */ /* 0x000fe20000000000 */
[----:B------:R-:W-:Y:S01]  /*0920*/  UMOV UR7, 0x400 ;  /* 0x0000040000077882 */ /* 0x000fe20000000000 */
[----:B------:R-:W-:Y:S01]  /*0930*/  USEL UR9, UR9, 0xe0, UP2 ;  /* 0x000000e009097887 */ /* 0x000fe20009000000 */
[----:B------:R-:W-:Y:S01]  /*0940*/  UMOV UR4, 0x1 ;  /* 0x0000000100047882 */ /* 0x000fe20000000000 */
[----:B------:R-:W-:Y:S01]  /*0950*/  ELECT P0, URZ, PT ;  /* 0x0000000000ff782f */ /* 0x000fe20003800000 */
[----:B------:R-:W-:-:S04]  /*0960*/  UIADD3 UR10, UPT, UPT, -UR4, 0x100000, URZ ;  /* 0x00100000040a7890 */ /* 0x000fc8000fffe1ff */
[----:B------:R-:W-:Y:S02]  /*0970*/  USHF.L.U32 UR11, UR10, 0xb, URZ ;  /* 0x0000000b0a0b7899 */ /* 0x000fe400080006ff */
[----:B------:R-:W-:Y:S02]  /*0980*/  USHF.L.U32 UR10, UR10, 0x1, URZ ;  /* 0x000000010a0a7899 */ /* 0x000fe400080006ff */
[----:B------:R-:W-:-:S04]  /*0990*/  UIADD3 UR12, UPT, UPT, -UR9, 0x100000, URZ ;  /* 0x00100000090c7890 */ /* 0x000fc8000fffe1ff */
[----:B------:R-:W-:Y:S02]  /*09a0*/  USHF.L.U32 UR13, UR12, 0xb, URZ ;  /* 0x0000000b0c0d7899 */ /* 0x000fe400080006ff */
[----:B------:R-:W-:Y:S02]  /*09b0*/  USHF.L.U32 UR12, UR12, 0x1, URZ ;  /* 0x000000010c0c7899 */ /* 0x000fe400080006ff */
[----:B-1----:R-:W-:Y:S01]  /*09c0*/  ULEA UR5, UR5, UR7, 0x18 ;  /* 0x0000000705057291 */ /* 0x002fe2000f8ec0ff */
[----:B------:R-:W1:Y:S11]  /*09d0*/  FENCE.VIEW.ASYNC.S ;  /* 0x00000000000073c6 */ /* 0x000e760000000000 */
[----:B-1----:R2:W1:Y:S01]  /*09e0*/  SYNCS.EXCH.64 URZ, [UR5+0x80], UR10 ;  /* 0x0000800a05ff75b2 */ /* 0x0024620008000100 */
[----:B------:R2:W1:Y:S01]  /*09f0*/  SYNCS.EXCH.64 URZ, [UR5+0x90], UR12 ;  /* 0x0000900c05ff75b2 */ /* 0x0004620008000100 */
[----:B------:R2:W1:Y:S01]  /*0a00*/  SYNCS.EXCH.64 URZ, [UR5+0x88], UR10 ;  /* 0x0000880a05ff75b2 */ /* 0x0004620008000100 */
[----:B------:R2:W1:Y:S02]  /*0a10*/  SYNCS.EXCH.64 URZ, [UR5+0x98], UR12 ;  /* 0x0000980c05ff75b2 */ /* 0x0004640008000100 */
[----:B--2---:R-:W-:Y:S01]  /*0a20*/  NOP ;  /* 0x0000000000007918 */ /* 0x004fe20000000000 */
.L_x_12:
        /* <DEDUP_REMOVED lines=20> */
[----:B------:R2:W1:Y:S01]  /*0b70*/  SYNCS.EXCH.64 URZ, [UR7+0xc8], UR4 ;  /* 0x0000c80407ff75b2 */ /* 0x0004620008000100 */
[----:B------:R2:W1:Y:S01]  /*0b80*/  SYNCS.EXCH.64 URZ, [UR7+0xb0], UR10 ;  /* 0x0000b00a07ff75b2 */ /* 0x0004620008000100 */
[----:B------:R2:W1:Y:S01]  /*0b90*/  SYNCS.EXCH.64 URZ, [UR7+0xd0], UR4 ;  /* 0x0000d00407ff75b2 */ /* 0x0004620008000100 */
[----:B------:R2:W1:Y:S01]  /*0ba0*/  SYNCS.EXCH.64 URZ, [UR7+0xb8], UR10 ;  /* 0x0000b80a07ff75b2 */ /* 0x0004620008000100 */
[----:B------:R2:W1:Y:S02]  /*0bb0*/  SYNCS.EXCH.64 URZ, [UR7+0xd8], UR4 ;  /* 0x0000d80407ff75b2 */ /* 0x0004640008000100 */
[----:B--2---:R-:W-:Y:S01]  /*0bc0*/  NOP ;  /* 0x0000000000007918 */ /* 0x004fe20000000000 */
.L_x_13:
        /* <DEDUP_REMOVED lines=18> */
.L_x_14:
[----:B-1----:R-:W1:Y:S01]  /*0cf0*/  S2UR UR5, SR_CTAID.X ;  /* 0x00000000000579c3 */ /* 0x002e620000002500 */
[----:B------:R-:W-:-:S05]  /*0d00*/  CS2R.32 R96, SR_CgaSize ;  /* 0x0000000000607805 */ /* 0x000fca0000008a00 */
[----:B------:R-:W-:-:S05]  /*0d10*/  IMAD R96, R96, -0xa0, RZ ;  /* 0xffffff6060607824 */ /* 0x000fca00078e02ff */
[----:B------:R-:W-:-:S14]  /*0d20*/  R2UR UR9, R96 ;  /* 0x00000000600972ca */ /* 0x000fdc00000e0000 */
[----:B------:R-:W2:Y:S01]  /*0d30*/  LDCU UR9, c[0x0][UR9+0x2b0] ;  /* 0x00005600090977ac */ /* 0x000ea20008000800 */
[----:B------:R-:W-:Y:S01]  /*0d40*/  NOP ;  /* 0x0000000000007918 */ /* 0x000fe20000000000 */
[----:B------:R-:W-:-:S05]  /*0d50*/  CS2R.32 R96, SR_CgaSize ;  /* 0x0000000000607805 */ /* 0x000fca0000008a00 */
[----:B------:R-:W-:-:S05]  /*0d60*/  IMAD R96, R96, -0xa0, RZ ;  /* 0xffffff6060607824 */ /* 0x000fca00078e02ff */
[----:B------:R-:W-:-:S14]  /*0d70*/  R2UR UR7, R96 ;  /* 0x00000000600772ca */ /* 0x000fdc00000e0000 */
[----:B------:R-:W3:Y:S01]  /*0d80*/  LDCU UR7, c[0x0][UR7+0x2b4] ;  /* 0x00005680070777ac */ /* 0x000ee20008000800 */
[----:B------:R-:W4:Y:S08]  /*0d90*/  S2UR UR4, SR_CTAID.Y ;  /* 0x00000000000479c3 */ /* 0x000f300000002600 */
[----:B------:R-:W3:Y:S01]  /*0da0*/  LDC R9, c[0x0][0xb24] ;  /* 0x0002c900ff097b82 */ /* 0x000ee20000000800 */
[----:B-1----:R-:W-:-:S02]  /*0db0*/  I2FP.F32.U32 R4, UR5 ;  /* 0x0000000500047c45 */ /* 0x002fc40008201000 */
[----:B------:R-:W-:-:S05]  /*0dc0*/  CS2R.32 R5, SR_CgaSize ;  /* 0x0000000000057805 */ /* 0x000fca0000008a00 */
[----:B------:R-:W-:-:S06]  /*0dd0*/  IMAD R5, R5, -0xa0, RZ ;  /* 0xffffff6005057824 */ /* 0x000fcc00078e02ff */
[----:B------:R-:W1:Y:S01]  /*0de0*/  LDC R5, c[0x0][R5+0x2a0] ;  /* 0x0000a80005057b82 */ /* 0x000e620000000800 */
[----:B------:R-:W-:Y:S01]  /*0df0*/  MOV R21, UR5 ;  /* 0x0000000500157c02 */ /* 0x000fe20008000f00 */
[----:B--2---:R-:W-:Y:S01]  /*0e00*/  FMUL R4, R4, UR9 ;  /* 0x0000000904047c20 */ /* 0x004fe20008400000 */
[----:B----4-:R-:W-:Y:S02]  /*0e10*/  I2FP.F32.U32 R2, UR4 ;  /* 0x0000000400027c45 */ /* 0x010fe40008201000 */
[----:B------:R-:W-:-:S05]  /*0e20*/  CS2R.32 R3, SR_CgaSize ;  /* 0x0000000000037805 */ /* 0x000fca0000008a00 */
[----:B------:R-:W-:-:S06]  /*0e30*/  IMAD R3, R3, -0xa0, RZ ;  /* 0xffffff6003037824 */ /* 0x000fcc00078e02ff */
[----:B------:R-:W2:Y:S01]  /*0e40*/  LDC R3, c[0x0][R3+0x2a4] ;  /* 0x0000a90003037b82 */ /* 0x000ea20000000800 */
[----:B------:R-:W4:Y:S01]  /*0e50*/  F2I.U32.TRUNC.NTZ R96, R4 ;  /* 0x0000000400607305 */ /* 0x000f22000020f000 */
[----:B------:R-:W-:Y:S01]  /*0e60*/  MOV R20, UR4 ;  /* 0x0000000400147c02 */ /* 0x000fe20008000f00 */
[----:B---3--:R-:W-:-:S05]  /*0e70*/  FMUL R2, R2, UR7 ;  /* 0x0000000702027c20 */ /* 0x008fca0008400000 */
[----:B------:R-:W-:Y:S01]  /*0e80*/  BAR.SYNC.DEFER_BLOCKING 0x0 ;  /* 0x0000000000007b1d */ /* 0x000fe20000010000 */
[----:B------:R-:W-:-:S05]  /*0e90*/  ISETP.GE.AND P0, PT, R9, 0x1, PT ;  /* 0x000000010900780c */ /* 0x000fca0003f06270 */
[----:B------:R-:W3:Y:S02]  /*0ea0*/  F2I.U32.TRUNC.NTZ R94, R2 ;  /* 0x00000002005e7305 */ /* 0x000ee4000020f000 */
[----:B------:R-:W2:Y:S01]  /*0eb0*/  S2UR UR36, SR_CTAID.Z ;  /* 0x00000000002479c3 */ /* 0x000ea20000002700 */
[----:B----4-:R-:W-:-:S05]  /*0ec0*/  IADD3 R96, PT, PT, -R96, RZ, RZ ;  /* 0x000000ff60607210 */ /* 0x010fca0007ffe1ff */
[----:B-1----:R-:W-:Y:S01]  /*0ed0*/  IMAD R96, R5, R96, UR5 ;  /* 0x0000000505607e24 */ /* 0x002fe2000f8e0260 */
[----:B---3--:R-:W-:-:S05]  /*0ee0*/  IADD3 R94, PT, PT, -R94, RZ, RZ ;  /* 0x000000ff5e5e7210 */ /* 0x008fca0007ffe1ff */
[----:B--2---:R-:W-:Y:S01]  /*0ef0*/  IMAD R94, R3, R94, UR4 ;  /* 0x00000004035e7e24 */ /* 0x004fe2000f8e025e */
[----:B------:R-:W-:Y:S06]  /*0f00*/  @!P0 BRA `(.L_x_15) ;  /* 0x0000000000b88947 */ /* 0x000fec0003800000 */
[----:B------:R-:W1:Y:S01]  /*0f10*/  LDC.64 R4, c[0x0][0xb18] ;  /* 0x0002c600ff047b82 */ /* 0x000e620000000a00 */
[----:B------:R-:W-:-:S07]  /*0f20*/  ISETP.NE.AND P0, PT, R9, 0x1, PT ;  /* 0x000000010900780c */ /* 0x000fce0003f05270 */
[----:B------:R-:W2:Y:S08]  /*0f30*/  LDC R10, c[0x0][0xb0c] ;  /* 0x0002c300ff0a7b82 */ /* 0x000eb00000000800 */
[----:B------:R-:W3:Y:S08]  /*0f40*/  LDC R11, c[0x0][0x370] ;  /* 0x0000dc00ff0b7b82 */ /* 0x000ef00000000800 */
[----:B------:R-:W4:Y:S01]  /*0f50*/  LDC R12, c[0x0][0x374] ;  /* 0x0000dd00ff0c7b82 */ /* 0x000f220000000800 */
[----:B-1----:R-:W-:-:S07]  /*0f60*/  ISETP.NE.AND P1, PT, R4, 0x1, PT ;  /* 0x000000010400780c */ /* 0x002fce0003f25270 */
[----:B------:R-:W3:Y:S01]  /*0f70*/  LDC.64 R6, c[0x0][0xb10] ;  /* 0x0002c400ff067b82 */ /* 0x000ee20000000a00 */
[----:B--2---:R-:W-:-:S07]  /*0f80*/  ISETP.NE.AND P2, PT, R10, 0x1, PT ;  /* 0x000000010a00780c */ /* 0x004fce0003f45270 */
[----:B------:R-:W1:Y:S08]  /*0f90*/  LDC R8, c[0x0][0xb20] ;  /* 0x0002c800ff087b82 */ /* 0x000e700000000800 */
[----:B------:R-:W2:Y:S01]  /*0fa0*/  LDC.64 R2, c[0x0][0xb28] ;  /* 0x0002ca00ff027b82 */ /* 0x000ea20000000a00 */
[----:B----4-:R-:W-:-:S04]  /*0fb0*/  IMAD.HI.U32 R13, R12, R5, RZ ;  /* 0x000000050c0d7227 */ /* 0x010fc800078e00ff */
[----:B------:R-:W-:-:S04]  /*0fc0*/  IMAD.HI.U32 R5, R20, R5, RZ ;  /* 0x0000000514057227 */ /* 0x000fc800078e00ff */
[----:B---3--:R-:W-:-:S04]  /*0fd0*/  IMAD.HI.U32 R14, R11, R6, RZ ;  /* 0x000000060b0e7227 */ /* 0x008fc800078e00ff */
[C---:B------:R-:W-:Y:S01]  /*0fe0*/  IMAD.HI.U32 R16, R21.reuse, R6, RZ ;  /* 0x0000000615107227 */ /* 0x040fe200078e00ff */
[-C--:B------:R-:W-:Y:S02]  /*0ff0*/  @P2 SHF.R.U32.HI R11, RZ, R7.reuse, R14 ;  /* 0x00000007ff0b2219 */ /* 0x080fe4000001160e */
[-C--:B-1----:R-:W-:Y:S02]  /*1000*/  @P1 SHF.R.U32.HI R12, RZ, R8.reuse, R13 ;  /* 0x00000008ff0c1219 */ /* 0x082fe4000001160d */
[----:B------:R-:W-:Y:S02]  /*1010*/  SHF.R.U32.HI R5, RZ, R8, R5 ;  /* 0x00000008ff057219 */ /* 0x000fe40000011605 */
[----:B------:R-:W-:Y:S02]  /*1020*/  SHF.R.U32.HI R16, RZ, R7, R16 ;  /* 0x00000007ff107219 */ /* 0x000fe40000011610 */
[----:B------:R-:W-:Y:S01]  /*1030*/  SEL R5, R20, R5, !P1 ;  /* 0x0000000514057207 */ /* 0x000fe20004800000 */
[----:B--2---:R-:W-:Y:S01]  /*1040*/  IMAD.HI.U32 R14, R12, R2, RZ ;  /* 0x000000020c0e7227 */ /* 0x004fe200078e00ff */
[----:B------:R-:W-:-:S02]  /*1050*/  SEL R7, R21, R16, !P2 ;  /* 0x0000001015077207 */ /* 0x000fc40005000000 */
[----:B------:R-:W-:Y:S01]  /*1060*/  IADD3 R13, PT, PT, -R5, RZ, RZ ;  /* 0x000000ff050d7210 */ /* 0x000fe20007ffe1ff */
[----:B------:R-:W-:Y:S01]  /*1070*/  IMAD.HI.U32 R6, R11, R2, RZ ;  /* 0x000000020b067227 */ /* 0x000fe200078e00ff */
[----:B------:R-:W-:-:S03]  /*1080*/  @P0 SHF.R.U32.HI R12, RZ, R3, R14 ;  /* 0x00000003ff0c0219 */ /* 0x000fc6000001160e */
[----:B------:R-:W-:Y:S01]  /*1090*/  IMAD R13, R4, R13, R20 ;  /* 0x0000000d040d7224 */ /* 0x000fe200078e0214 */
[----:B------:R-:W-:Y:S01]  /*10a0*/  @P0 SHF.R.U32.HI R11, RZ, R3, R6 ;  /* 0x00000003ff0b0219 */ /* 0x000fe20000011606 */
[----:B------:R-:W-:-:S04]  /*10b0*/  IMAD R12, R12, R9, RZ ;  /* 0x000000090c0c7224 */ /* 0x000fc800078e02ff */
[----:B------:R-:W-:Y:S01]  /*10c0*/  IMAD R6, R11, R9, RZ ;  /* 0x000000090b067224 */ /* 0x000fe200078e02ff */
[----:B------:R-:W-:-:S04]  /*10d0*/  ISETP.GE.AND P1, PT, R5, R12, PT ;  /* 0x0000000c0500720c */ /* 0x000fc80003f26270 */
[----:B------:R-:W-:Y:S01]  /*10e0*/  ISETP.GE.OR P1, PT, R7, R6, P1 ;  /* 0x000000060700720c */ /* 0x000fe20000f26670 */
[----:B------:R-:W-:-:S05]  /*10f0*/  IMAD.HI.U32 R6, R5, R2, RZ ;  /* 0x0000000205067227 */ /* 0x000fca00078e00ff */
[----:B------:R-:W-:-:S04]  /*1100*/  SHF.R.U32.HI R6, RZ, R3, R6 ;  /* 0x00000003ff067219 */ /* 0x000fc80000011606 */
[----:B------:R-:W-:-:S03]  /*1110*/  SEL R6, R5, R6, !P0 ;  /* 0x0000000605067207 */ /* 0x000fc60004000000 */
[----:B------:R-:W-:Y:S01]  /*1120*/  @!P1 IMAD.HI.U32 R8, R7, R2, RZ ;  /* 0x0000000207089227 */ /* 0x000fe200078e00ff */
[----:B------:R-:W-:-:S04]  /*1130*/  IADD3 R2, PT, PT, -R6, RZ, RZ ;  /* 0x000000ff06027210 */ /* 0x000fc80007ffe1ff */
[----:B------:R-:W-:Y:S01]  /*1140*/  @!P1 SHF.R.U32.HI R8, RZ, R3, R8 ;  /* 0x00000003ff089219 */ /* 0x000fe20000011608 */
[----:B------:R-:W-:-:S03]  /*1150*/  IMAD R2, R9, R2, R5 ;  /* 0x0000000209027224 */ /* 0x000fc600078e0205 */
[----:B------:R-:W-:-:S05]  /*1160*/  @!P1 SEL R3, R7, R8, !P0 ;  /* 0x0000000807039207 */ /* 0x000fca0004000000 */
[--C-:B------:R-:W-:Y:S02]  /*1170*/  @!P1 IMAD.IADD R6, R6, 0x1, -R3.reuse ;  /* 0x0000000106069824 */ /* 0x100fe400078e0a03 */
[----:B------:R-:W-:Y:S01]  /*1180*/  @!P1 IMAD R3, R2, R11, R3 ;  /* 0x0000000b02039224 */ /* 0x000fe200078e0203 */
[----:B------:R-:W-:Y:S01]  /*1190*/  IADD3 R2, PT, PT, -R7, RZ, RZ ;  /* 0x000000ff07027210 */ /* 0x000fe20007ffe1ff */
[----:B------:R-:W-:Y:S02]  /*11a0*/  @!P1 IMAD R5, R6, R9, R7 ;  /* 0x0000000906059224 */ /* 0x000fe400078e0207 */
[----:B------:R-:W-:Y:S02]  /*11b0*/  @!P1 IMAD.MOV.U32 R7, RZ, RZ, R3 ;  /* 0x000000ffff079224 */ /* 0x000fe400078e0003 */
[----:B------:R-:W-:Y:S02]  /*11c0*/  IMAD R2, R10, R2, R21 ;  /* 0x000000020a027224 */ /* 0x000fe400078e0215 */
[----:B------:R-:W-:-:S02]  /*11d0*/  IMAD R20, R5, R4, R13 ;  /* 0x0000000405147224 */ /* 0x000fc400078e020d */
[----:B------:R-:W-:Y:S02]  /*11e0*/  IMAD R21, R7, R10, R2 ;  /* 0x0000000a07157224 */ /* 0x000fe400078e0202 */
.L_x_15:
[----:B------:R-:W1:Y:S01]  /*11f0*/  LDCU UR4, c[0x0][0xb30] ;  /* 0x00016600ff0477ac */ /* 0x000e620008000800 */
[----:B------:R-:W2:Y:S08]  /*1200*/  S2UR UR37, SR_CgaCtaId ;  /* 0x00000000002579c3 */ /* 0x000eb00000008800 */
[----:B------:R-:W3:Y:S01]  /*1210*/  LDC R40, c[0x0][0xb24] ;  /* 0x0002c900ff287b82 */ /* 0x000ee20000000800 */
[----:B-1----:R-:W-:-:S09]  /*1220*/  UISETP.NE.AND UP1, UPT, UR4, 0x1, UPT ;  /* 0x000000010400788c */ /* 0x002fd2000bf25270 */
[----:B--2---:R-:W-:Y:S05]  /*1230*/  BRA.U UP1, `(.L_x_16) ;  /* 0x0000000101407547 */ /* 0x004fea000b800000 */
[----:B------:R-:W1:Y:S08]  /*1240*/  LDC.64 R4, c[0x0][0xb10] ;  /* 0x0002c400ff047b82 */ /* 0x000e700000000a00 */
[----:B------:R-:W2:Y:S08]  /*1250*/  LDC.64 R2, c[0x0][0xb18] ;  /* 0x0002c600ff027b82 */ /* 0x000eb00000000a00 */
[----:B------:R-:W4:Y:S08]  /*1260*/  LDC R6, c[0x0][0xb20] ;  /* 0x0002c800ff067b82 */ /* 0x000f300000000800 */
[----:B------:R-:W3:Y:S01]  /*1270*/  LDC R8, c[0x0][0xb0c] ;  /* 0x0002c300ff087b82 */ /* 0x000ee20000000800 */
[----:B-1----:R-:W-:-:S05]  /*1280*/  IMAD.HI.U32 R4, R21, R4, RZ ;  /* 0x0000000415047227 */ /* 0x002fca00078e00ff */
[----:B------:R-:W-:Y:S01]  /*1290*/  SHF.R.U32.HI R4, RZ, R5, R4 ;  /* 0x00000005ff047219 */ /* 0x000fe20000011604 */
[----:B--2---:R-:W-:Y:S01]  /*12a0*/  IMAD.HI.U32 R3, R20, R3, RZ ;  /* 0x0000000314037227 */ /* 0x004fe200078e00ff */
[----:B------:R-:W-:-:S04]  /*12b0*/  ISETP.NE.AND P0, PT, R2, 0x1, PT ;  /* 0x000000010200780c */ /* 0x000fc80003f05270 */
[----:B----4-:R-:W-:-:S04]  /*12c0*/  SHF.R.U32.HI R3, RZ, R6, R3 ;  /* 0x00000006ff037219 */ /* 0x010fc80000011603 */
[----:B------:R-:W-:Y:S02]  /*12d0*/  SEL R3, R20, R3, !P0 ;  /* 0x0000000314037207 */ /* 0x000fe40004000000 */
[----:B---3--:R-:W-:-:S04]  /*12e0*/  ISETP.NE.AND P1, PT, R8, 0x1, PT ;  /* 0x000000010800780c */ /* 0x008fc80003f25270 */
[----:B------:R-:W-:-:S05]  /*12f0*/  SEL R4, R21, R4, !P1 ;  /* 0x0000000415047207 */ /* 0x000fca0004800000 */
[----:B------:R-:W-:Y:S02]  /*1300*/  IMAD.IADD R5, R3, 0x1, -R4 ;  /* 0x0000000103057824 */ /* 0x000fe400078e0a04 */
[----:B------:R-:W-:Y:S02]  /*1310*/  IMAD.IADD R3, R4, 0x1, -R3 ;  /* 0x0000000104037824 */ /* 0x000fe400078e0a03 */
[----:B------:R-:W-:Y:S02]  /*1320*/  IMAD R21, R5, R8, R21 ;  /* 0x0000000805157224 */ /* 0x000fe400078e0215 */
[----:B------:R-:W-:-:S07]  /*1330*/  IMAD R20, R3, R2, R20 ;  /* 0x0000000203147224 */ /* 0x000fce00078e0214 */
.L_x_16:
[----:B------:R-:W-:Y:S01]  /*1340*/  BAR.SYNC.DEFER_BLOCKING 0x0 ;  /* 0x0000000000007b1d */ /* 0x000fe20000010000 */
[----:B------:R-:W-:Y:S01]  /*1350*/  UISETP.NE.AND UP1, UPT, UR8, 0x2, UPT ;  /* 0x000000020800788c */ /* 0x000fe2000bf25270 */
[----:B------:R-:W-:Y:S02]  /*1360*/  ISETP.NE.OR P5, PT, R0, 0x2, !P5 ;  /* 0x000000020000780c */ /* 0x000fe40006fa5670 */
[----:B------:R-:W-:-:S06]  /*1370*/  LOP3.LUT R2, R108, 0x1f, RZ, 0xc0, !PT ;  /* 0x0000001f6c027812 */ /* 0x000fcc00078ec0ff */
[----:B------:R-:W-:Y:S05]  /*1380*/  BRA.U UP1, `(.L_x_17) ;  /* 0x0000001101847547 */ /* 0x000fea000b800000 */
[----:B------:R-:W1:Y:S01]  /*1390*/  LDCU UR13, c[0x0][0x38c] ;  /* 0x00007180ff0d77ac */ /* 0x000e620008000800 */
[----:B------:R-:W2:Y:S01]  /*13a0*/  LDC R9, c[0x0][0x370] ;  /* 0x0000dc00ff097b82 */ /* 0x000ea20000000800 */
[----:B------:R-:W-:Y:S01]  /*13b0*/  PLOP3.LUT P1, PT, PT, PT, UP2, 0x80, 0x8 ;  /* 0x000000000008781c */ /* 0x000fe20003f2f028 */
[----:B------:R-:W-:Y:S01]  /*13c0*/  HFMA2 R12, -RZ, RZ, 0, 0 ;  /* 0x00000000ff0c7431 */ /* 0x000fe200000001ff */
[----:B------:R-:W-:Y:S01]  /*13d0*/  ISETP.EQ.OR P4, PT, R2, RZ, P5 ;  /* 0x000000ff0200720c */ /* 0x000fe20002f82670 */
[----:B------:R-:W-:Y:S01]  /*13e0*/  IMAD.MOV.U32 R15, RZ, RZ, 0x1 ;  /* 0x00000001ff0f7424 */ /* 0x000fe200078e00ff */
[----:B------:R-:W-:Y:S01]  /*13f0*/  PLOP3.LUT P1, PT, P1, PT, PT, 0x8, 0x80 ;  /* 0x000000000080781c */ /* 0x000fe20000f2e170 */
[----:B------:R-:W-:Y:S01]  /*1400*/  IMAD.MOV.U32 R14, RZ, RZ, RZ ;  /* 0x000000ffff0e7224 */ /* 0x000fe200078e00ff */
[----:B------:R-:W-:Y:S01]  /*1410*/  MOV R8, 0x1 ;  /* 0x0000000100087802 */ /* 0x000fe20000000f00 */
[----:B------:R-:W4:Y:S01]  /*1420*/  LDC R0, c[0x0][0x374] ;  /* 0x0000dd00ff007b82 */ /* 0x000f220000000800 */
[----:B------:R-:W-:Y:S01]  /*1430*/  IMAD.MOV.U32 R10, RZ, RZ, RZ ;  /* 0x000000ffff0a7224 */ /* 0x000fe200078e00ff */
[----:B------:R-:W2:Y:S01]  /*1440*/  LDCU.64 UR22, c[0x0][0x348] ;  /* 0x00006900ff1677ac */ /* 0x000ea20008000a00 */
[----:B------:R-:W-:Y:S01]  /*1450*/  UMOV UR6, URZ ;  /* 0x000000ff00067c82 */ /* 0x000fe20008000000 */
[----:B-1----:R-:W-:-:S04]  /*1460*/  UIADD3 UR5, UPT, UPT, UR13, 0x1f, URZ ;  /* 0x0000001f0d057890 */ /* 0x002fc8000fffe0ff */
[----:B------:R-:W-:-:S04]  /*1470*/  USHF.R.S32.HI UR4, URZ, 0x1f, UR5 ;  /* 0x0000001fff047899 */ /* 0x000fc80008011405 */
[----:B------:R-:W-:-:S04]  /*1480*/  ULEA.HI UR4, UR4, UR5, URZ, 0x5 ;  /* 0x0000000504047291 */ /* 0x000fc8000f8f28ff */
[----:B------:R-:W-:Y:S02]  /*1490*/  USHF.R.S32.HI UR15, URZ, 0x5, UR4 ;  /* 0x00000005ff0f7899 */ /* 0x000fe40008011404 */
[----:B------:R-:W-:Y:S02]  /*14a0*/  UIADD3 UR4, UPT, UPT, UR13, -0x1, URZ ;  /* 0xffffffff0d047890 */ /* 0x000fe4000fffe0ff */
[----:B------:R-:W-:Y:S02]  /*14b0*/  UISETP.LT.U32.AND UP0, UPT, UR15, 0x5, UPT ;  /* 0x000000050f00788c */ /* 0x000fe4000bf01070 */
[----:B------:R-:W-:Y:S02]  /*14c0*/  UISETP.GE.U32.AND UP1, UPT, UR4, -0x3f, UPT ;  /* 0xffffffc10400788c */ /* 0x000fe4000bf26070 */
[----:B------:R-:W-:Y:S02]  /*14d0*/  USEL UR14, UR15, 0x5, UP0 ;  /* 0x000000050f0e7887 */ /* 0x000fe40008000000 */
[----:B------:R-:W-:-:S02]  /*14e0*/  UIADD3 UR13, UPT, UPT, UR13, 0x3e, URZ ;  /* 0x0000003e0d0d7890 */ /* 0x000fc4000fffe0ff */
[----:B------:R-:W-:Y:S02]  /*14f0*/  UIADD3 UR5, UPT, UPT, UR14, -0x1, URZ ;  /* 0xffffffff0e057890 */ /* 0x000fe4000fffe0ff */
[----:B------:R-:W-:-:S03]  /*1500*/  UIADD3 UR7, UPT, UPT, UR15, -UR14, URZ ;  /* 0x8000000e0f077290 */ /* 0x000fc6000fffe0ff */
[----:B------:R-:W-:-:S04]  /*1510*/  @UP1 UIADD3 UR5, UPT, UPT, UR14, URZ, URZ ;  /* 0x000000ff0e051290 */ /* 0x000fc8000fffe0ff */
[----:B--2---:R-:W-:-:S12]  /*1520*/  UIADD3 UR5, UPT, UPT, UR5, 0x1, URZ ;  /* 0x0000000105057890 */ /* 0x004fd8000fffe0ff */
.L_x_35:
[----:B------:R-:W-:Y:S01]  /*1530*/  UISETP.NE.AND UP0, UPT, UR37, URZ, UPT ;  /* 0x000000ff2500728c */ /* 0x000fe2000bf05270 */
[----:B------:R-:W1:Y:S08]  /*1540*/  S2UR UR37, SR_CgaCtaId ;  /* 0x00000000002579c3 */ /* 0x000e700000008800 */
[----:B------:R-:W-:Y:S05]  /*1550*/  BRA.U UP0, `(.L_x_18) ;  /* 0x0000000100347547 */ /* 0x000fea000b800000 */
[----:B------:R-:W2:Y:S01]  /*1560*/  S2R R2, SR_CgaCtaId ;  /* 0x0000000000027919 */ /* 0x000ea20000008800 */
[----:B------:R-:W-:-:S04]  /*1570*/  MOV R3, 0x400 ;  /* 0x0000040000037802 */ /* 0x000fc80000000f00 */
[----:B--2---:R-:W-:Y:S02]  /*1580*/  LEA R3, R2, R3, 0x18 ;  /* 0x0000000302037211 */ /* 0x004fe400078ec0ff */
[----:B------:R-:W-:-:S03]  /*1590*/  SHF.L.U32 R2, R8, 0x1f, RZ ;  /* 0x0000001f08027819 */ /* 0x000fc600000006ff */
[----:B------:R-:W-:-:S04]  /*15a0*/  IMAD R3, R10, 0x8, R3 ;  /* 0x000000080a037824 */ /* 0x000fc800078e0203 */
[----:B------:R-:W2:Y:S02]  /*15b0*/  SYNCS.PHASECHK.TRANS64.TRYWAIT P0, [R3+URZ+0xf0], R2 ;  /* 0x0000f002030075a7 */ /* 0x000ea400080011ff */
[----:B--2---:R-:W-:Y:S05]  /*15c0*/  @!P0 BRA `(.L_x_19) ;  /* 0x0000005800cc8947 */ /* 0x004fea0003800000 */
.L_x_106:
[----:B------:R-:W-:Y:S01]  /*15d0*/  VIADD R10, R10, 0x1 ;  /* 0x000000010a0a7836 */ /* 0x000fe20000000000 */
[----:B------:R2:W-:Y:S04]  /*15e0*/  SYNCS.ARRIVE.TRANS64.A1T0 RZ, [R3+URZ+0xe0], RZ ;  /* 0x0000e0ff03ff79a7 */ /* 0x0005e800081000ff */
[----:B------:R-:W-:-:S04]  /*15f0*/  ISETP.NE.AND P0, PT, R10, 0x2, PT ;  /* 0x000000020a00780c */ /* 0x000fc80003f05270 */
[----:B------:R-:W-:Y:S02]  /*1600*/  SEL R10, R10, RZ, P0 ;  /* 0x000000ff0a0a7207 */ /* 0x000fe40000000000 */
[----:B--2---:R-:W-:-:S04]  /*1610*/  SEL R3, RZ, 0x1, P0 ;  /* 0x00000001ff037807 */ /* 0x004fc80000000000 */
[----:B------:R-:W-:-:S07]  /*1620*/  LOP3.LUT R8, R8, R3, RZ, 0x3c, !PT ;  /* 0x0000000308087212 */ /* 0x000fce00078e3cff */
.L_x_18:
[----:B------:R-:W-:Y:S01]  /*1630*/  UMOV UR4, 0x400 ;  /* 0x0000040000047882 */ /* 0x000fe20000000000 */
[----:B------:R-:W-:Y:S01]  /*1640*/  SHF.L.U32 R2, R15, 0x1f, RZ ;  /* 0x0000001f0f027819 */ /* 0x000fe200000006ff */
[----:B-1----:R-:W-:Y:S01]  /*1650*/  ULEA UR4, UR37, UR4, 0x18 ;  /* 0x0000000425047291 */ /* 0x002fe2000f8ec0ff */
[----:B------:R-:W-:Y:S01]  /*1660*/  R2UR UR35, R21 ;  /* 0x00000000152372ca */ /* 0x000fe200000e0000 */
[----:B------:R-:W-:Y:S01]  /*1670*/  UISETP.GE.U32.AND UP0, UPT, UR13, 0x3f, UPT ;  /* 0x0000003f0d00788c */ /* 0x000fe2000bf06070 */
[----:B------:R-:W-:Y:S01]  /*1680*/  R2UR UR11, R20 ;  /* 0x00000000140b72ca */ /* 0x000fe200000e0000 */
[----:B------:R-:W-:Y:S01]  /*1690*/  ULEA UR8, UR6, UR4, 0x3 ;  /* 0x0000000406087291 */ /* 0x000fe2000f8e18ff */
[----:B------:R-:W-:-:S08]  /*16a0*/  UMOV UR24, URZ ;  /* 0x000000ff00187c82 */ /* 0x000fd00008000000 */
[----:B------:R1:W2:Y:S01]  /*16b0*/  SYNCS.PHASECHK.TRANS64.TRYWAIT P0, [UR8+0x28], R2 ;  /* 0x00002802ff0075a7 */ /* 0x0002a20008001108 */
[----:B------:R-:W-:Y:S02]  /*16c0*/  USHF.L.U32 UR35, UR35, 0x6, URZ ;  /* 0x0000000623237899 */ /* 0x000fe400080006ff */
[----:B------:R-:W-:Y:S01]  /*16d0*/  USHF.L.U32 UR11, UR11, 0x7, URZ ;  /* 0x000000070b0b7899 */ /* 0x000fe200080006ff */
[----:B------:R-:W-:Y:S11]  /*16e0*/  BRA.U !UP0, `(.L_x_20) ;  /* 0x0000000108a87547 */ /* 0x000ff6000b800000 */
[----:B------:R-:W-:Y:S01]  /*16f0*/  UMOV UR16, URZ ;  /* 0x000000ff00107c82 */ /* 0x000fe20008000000 */
[----:B------:R-:W-:-:S05]  /*1700*/  UMOV UR17, UR6 ;  /* 0x0000000600117c82 */ /* 0x000fca0008000000 */
.L_x_25:
[----:B-1----:R-:W-:Y:S01]  /*1710*/  ULEA UR33, UR17, UR4, 0x3 ;  /* 0x0000000411217291 */ /* 0x002fe2000f8e18ff */
[----:B--2---:R-:W-:Y:S01]  /*1720*/  @!P5 MOV R3, 0x1800 ;  /* 0x000018000003d802 */ /* 0x004fe20000000f00 */
[----:B--2---:R-:W-:Y:S10]  /*1730*/  @P0 BRA `(.L_x_21) ;  /* 0x00000000000c0947 */ /* 0x004ff40003800000 */
[----:B------:R-:W-:-:S04]  /*1740*/  SHF.L.U32 R5, R15, 0x1f, RZ ;  /* 0x0000001f0f057819 */ /* 0x000fc800000006ff */
[----:B------:R-:W2:Y:S02]  /*1750*/  SYNCS.PHASECHK.TRANS64.TRYWAIT P0, [UR33+0x28], R5 ;  /* 0x00002805ff0075a7 */ /* 0x000ea40008001121 */
[----:B--2---:R-:W-:Y:S05]  /*1760*/  @!P0 BRA `(.L_x_22) ;  /* 0x0000005800788947 */ /* 0x004fea0003800000 */
.L_x_21:
[----:B------:R2:W-:Y:S01]  /*1770*/  @!P5 SYNCS.ARRIVE.TRANS64 RZ, [UR33], R3 ;  /* 0x00000003ffffd9a7 */ /* 0x0005e20008000021 */
[----:B------:R-:W-:Y:S04]  /*1780*/  BSSY.RECONVERGENT B0, `(.L_x_23) ;  /* 0x0000003000007945 */ /* 0x000fe80003800200 */
[----:B------:R-:W-:Y:S05]  /*1790*/  @P4 BRA `(.L_x_24) ;  /* 0x0000000000044947 */ /* 0x000fea0003800000 */
[----:B------:R-:W-:Y:S05]  /*17a0*/  BPT.TRAP 0x1 ;  /* 0x000000040000795c */ /* 0x000fea0000300000 */
.L_x_24:
[----:B------:R-:W-:Y:S05]  /*17b0*/  BSYNC.RECONVERGENT B0 ;  /* 0x0000000000007941 */ /* 0x000fea0003800200 */
.L_x_23:
[----:B------:R-:W-:Y:S02]  /*17c0*/  UIADD3 UR6, UPT, UPT, UR17, 0x1, URZ ;  /* 0x0000000111067890 */ /* 0x000fe4000fffe0ff */
[----:B------:R-:W-:Y:S02]  /*17d0*/  ULEA UR32, UR17, UR4, 0xb ;  /* 0x0000000411207291 */ /* 0x000fe4000f8e58ff */
[----:B------:R-:W-:Y:S02]  /*17e0*/  UISETP.NE.AND UP0, UPT, UR6, 0x5, UPT ;  /* 0x000000050600788c */ /* 0x000fe4000bf05270 */
[----:B------:R-:W-:Y:S02]  /*17f0*/  UIADD3 UR26, UP1, UPT, UR22, 0x80, URZ ;  /* 0x00000080161a7890 */ /* 0x000fe4000ff3e0ff */
[----:B------:R-:W-:Y:S02]  /*1800*/  USEL UR9, URZ, 0x1, UP0 ;  /* 0x00000001ff097887 */ /* 0x000fe40008000000 */
[----:B------:R-:W-:-:S02]  /*1810*/  USEL UR6, UR6, URZ, UP0 ;  /* 0x000000ff06067287 */ /* 0x000fc40008000000 */
[----:B------:R-:W-:Y:S02]  /*1820*/  UIADD3 UR20, UP0, UPT, UR22, 0x180, URZ ;  /* 0x0000018016147890 */ /* 0x000fe4000ff1e0ff */
[----:B------:R-:W-:Y:S01]  /*1830*/  ULEA UR8, UR6, UR4, 0x3 ;  /* 0x0000000406087291 */ /* 0x000fe2000f8e18ff */
[----:B------:R-:W-:Y:S01]  /*1840*/  LOP3.LUT R15, R15, UR9, RZ, 0x3c, !PT ;  /* 0x000000090f0f7c12 */ /* 0x000fe2000f8e3cff */
[----:B------:R-:W-:Y:S02]  /*1850*/  USHF.L.U32 UR34, UR16, 0x5, URZ ;  /* 0x0000000510227899 */ /* 0x000fe400080006ff */
[----:B------:R-:W-:Y:S01]  /*1860*/  UIADD3.X UR27, UPT, UPT, URZ, UR23, URZ, UP1, !UPT ;  /* 0x00000017ff1b7290 */ /* 0x000fe20008ffe4ff */
[----:B-1----:R-:W-:Y:S01]  /*1870*/  SHF.L.U32 R2, R15, 0x1f, RZ ;  /* 0x0000001f0f027819 */ /* 0x002fe200000006ff */
[----:B------:R-:W-:Y:S02]  /*1880*/  UIADD3 UR32, UPT, UPT, UR32, 0x4400, URZ ;  /* 0x0000440020207890 */ /* 0x000fe4000fffe0ff */
[----:B------:R-:W-:Y:S01]  /*1890*/  UIADD3.X UR21, UPT, UPT, URZ, UR23, URZ, UP0, !UPT ;  /* 0x00000017ff157290 */ /* 0x000fe200087fe4ff */
[----:B------:R1:W1:Y:S01]  /*18a0*/  SYNCS.PHASECHK.TRANS64.TRYWAIT P0, [UR8+0x28], R2 ;  /* 0x00002802ff0075a7 */ /* 0x0002620008001108 */
[----:B------:R-:W-:Y:S01]  /*18b0*/  ULEA UR8, UR17, UR4, 0xc ;  /* 0x0000000411087291 */ /* 0x000fe2000f8e60ff */
[----:B------:R-:W-:Y:S01]  /*18c0*/  UMOV UR18, 0x0 ;  /* 0x0000000000127882 */ /* 0x000fe20000000000 */
[----:B------:R-:W-:-:S02]  /*18d0*/  UMOV UR19, 0x10000000 ;  /* 0x1000000000137882 */ /* 0x000fc40000000000 */
[----:B------:R-:W-:Y:S01]  /*18e0*/  UIADD3 UR8, UPT, UPT, UR8, 0x6c00, URZ ;  /* 0x00006c0008087890 */ /* 0x000fe2000fffe0ff */
[----:B------:R1:W-:Y:S01]  /*18f0*/  UTMALDG.3D [UR32], [UR26], desc[UR18] ;  /* 0x000012201a0075b4 */ /* 0x0003e20008011000 */
[----:B------:R-:W-:Y:S01]  /*1900*/  UMOV UR12, UR36 ;  /* 0x00000024000c7c82 */ /* 0x000fe20008000000 */
[----:B------:R-:W-:Y:S01]  /*1910*/  UMOV UR9, UR33 ;  /* 0x0000002100097c82 */ /* 0x000fe20008000000 */
[----:B------:R-:W-:Y:S01]  /*1920*/  UMOV UR10, UR34 ;  /* 0x00000022000a7c82 */ /* 0x000fe20008000000 */
[----:B------:R-:W-:Y:S01]  /*1930*/  UIADD3 UR16, UPT, UPT, UR16, 0x1, URZ ;  /* 0x0000000110107890 */ /* 0x000fe2000fffe0ff */
[----:B------:R-:W-:Y:S01]  /*1940*/  UMOV UR24, UR5 ;  /* 0x0000000500187c82 */ /* 0x000fe20008000000 */
[----:B------:R-:W-:Y:S02]  /*1950*/  UMOV UR17, UR6 ;  /* 0x0000000600117c82 */ /* 0x000fe40008000000 */
[----:B------:R1:W-:Y:S01]  /*1960*/  UTMALDG.3D [UR8], [UR20], desc[UR18] ;  /* 0x00001208140075b4 */ /* 0x0003e20008011000 */
[----:B------:R-:W-:-:S09]  /*1970*/  UISETP.NE.AND UP0, UPT, UR16, UR5, UPT ;  /* 0x000000051000728c */ /* 0x000fd2000bf05270 */
[----:B------:R-:W-:Y:S05]  /*1980*/  BRA.U UP0, `(.L_x_25) ;  /* 0xfffffffd00607547 */ /* 0x000fea000b83ffff */
.L_x_20:
[----:B-1----:R-:W-:Y:S01]  /*1990*/  ULEA UR8, UR6, UR4, 0x3 ;  /* 0x0000000406087291 */ /* 0x002fe2000f8e18ff */
[----:B------:R-:W-:Y:S01]  /*19a0*/  SHF.L.U32 R2, R15, 0x1f, RZ ;  /* 0x0000001f0f027819 */ /* 0x000fe200000006ff */
[----:B------:R-:W-:Y:S01]  /*19b0*/  @!P1 SYNCS.ARRIVE.TRANS64.A1T0 RZ, [UR4+0x78], RZ ;  /* 0x000078ffffff99a7 */ /* 0x000fe20008100004 */
[----:B------:R-:W-:-:S06]  /*19c0*/  UISETP.GT.AND UP0, UPT, UR15, UR14, UPT ;  /* 0x0000000e0f00728c */ /* 0x000fcc000bf04270 */
[----:B--2---:R1:W2:Y:S03]  /*19d0*/  SYNCS.PHASECHK.TRANS64.TRYWAIT P0, [UR8+0x28], R2 ;  /* 0x00002802ff0075a7 */ /* 0x0042a60008001108 */
[----:B------:R-:W-:Y:S05]  /*19e0*/  BRA.U !UP0, `(.L_x_26) ;  /* 0x0000000108ac7547 */ /* 0x000fea000b800000 */
[----:B------:R-:W-:Y:S01]  /*19f0*/  UIADD3 UR21, UPT, UPT, UR7, UR24, URZ ;  /* 0x0000001807157290 */ /* 0x000fe2000fffe0ff */
[----:B------:R-:W-:-:S11]  /*1a00*/  UMOV UR25, UR6 ;  /* 0x0000000600197c82 */ /* 0x000fd60008000000 */
.L_x_31:
[----:B-1----:R-:W-:Y:S01]  /*1a10*/  ULEA UR17, UR25, UR4, 0x3 ;  /* 0x0000000419117291 */ /* 0x002fe2000f8e18ff */
[----:B--2---:R-:W-:Y:S01]  /*1a20*/  @!P5 MOV R3, 0x1800 ;  /* 0x000018000003d802 */ /* 0x004fe20000000f00 */
[----:B--2---:R-:W-:Y:S10]  /*1a30*/  @P0 BRA `(.L_x_27) ;  /* 0x00000000000c0947 */ /* 0x004ff40003800000 */
[----:B------:R-:W-:-:S04]  /*1a40*/  SHF.L.U32 R5, R15, 0x1f, RZ ;  /* 0x0000001f0f057819 */ /* 0x000fc800000006ff */
[----:B------:R-:W2:Y:S02]  /*1a50*/  SYNCS.PHASECHK.TRANS64.TRYWAIT P0, [UR17+0x28], R5 ;  /* 0x00002805ff0075a7 */ /* 0x000ea40008001111 */
[----:B--2---:R-:W-:Y:S05]  /*1a60*/  @!P0 BRA `(.L_x_28) ;  /* 0x0000005400d08947 */ /* 0x004fea0003800000 */
.L_x_27:
[----:B------:R2:W-:Y:S01]  /*1a70*/  @!P5 SYNCS.ARRIVE.TRANS64 RZ, [UR17], R3 ;  /* 0x00000003ffffd9a7 */ /* 0x0005e20008000011 */
[----:B------:R-:W-:Y:S04]  /*1a80*/  BSSY.RECONVERGENT B0, `(.L_x_29) ;  /* 0x0000003000007945 */ /* 0x000fe80003800200 */
[----:B------:R-:W-:Y:S05]  /*1a90*/  @P4 BRA `(.L_x_30) ;  /* 0x0000000000044947 */ /* 0x000fea0003800000 */
[----:B------:R-:W-:Y:S05]  /*1aa0*/  BPT.TRAP 0x1 ;  /* 0x000000040000795c */ /* 0x000fea0000300000 */
.L_x_30:
[----:B------:R-:W-:Y:S05]  /*1ab0*/  BSYNC.RECONVERGENT B0 ;  /* 0x0000000000007941 */ /* 0x000fea0003800200 */
.L_x_29:
        /* <DEDUP_REMOVED lines=10> */
[----:B------:R-:W-:Y:S01]  /*1b60*/  UIADD3 UR16, UPT, UPT, UR16, 0x4400, URZ ;  /* 0x0000440010107890 */ /* 0x000fe2000fffe0ff */
[----:B-1----:R-:W-:Y:S01]  /*1b70*/  SHF.L.U32 R2, R15, 0x1f, RZ ;  /* 0x0000001f0f027819 */ /* 0x002fe200000006ff */
[----:B------:R-:W-:Y:S02]  /*1b80*/  UIADD3.X UR31, UPT, UPT, URZ, UR23, URZ, UP1, !UPT ;  /* 0x00000017ff1f7290 */ /* 0x000fe40008ffe4ff */
[----:B------:R-:W-:Y:S01]  /*1b90*/  UIADD3.X UR29, UPT, UPT, URZ, UR23, URZ, UP0, !UPT ;  /* 0x00000017ff1d7290 */ /* 0x000fe200087fe4ff */
[----:B------:R1:W1:Y:S01]  /*1ba0*/  SYNCS.PHASECHK.TRANS64.TRYWAIT P0, [UR8+0x28], R2 ;  /* 0x00002802ff0075a7 */ /* 0x0002620008001108 */
[----:B------:R-:W-:Y:S01]  /*1bb0*/  ULEA UR8, UR25, UR4, 0xc ;  /* 0x0000000419087291 */ /* 0x000fe2000f8e60ff */
[----:B------:R-:W-:Y:S01]  /*1bc0*/  UMOV UR26, 0x0 ;  /* 0x00000000001a7882 */ /* 0x000fe20000000000 */
[----:B------:R-:W-:-:S02]  /*1bd0*/  UMOV UR27, 0x10000000 ;  /* 0x10000000001b7882 */ /* 0x000fc40000000000 */
[----:B------:R-:W-:Y:S01]  /*1be0*/  UIADD3 UR8, UPT, UPT, UR8, 0x6c00, URZ ;  /* 0x00006c0008087890 */ /* 0x000fe2000fffe0ff */
[----:B------:R-:W-:Y:S01]  /*1bf0*/  UMOV UR19, UR35 ;  /* 0x0000002300137c82 */ /* 0x000fe20008000000 */
[----:B------:R-:W-:Y:S01]  /*1c00*/  UMOV UR20, UR36 ;  /* 0x0000002400147c82 */ /* 0x000fe20008000000 */
[----:B------:R-:W-:Y:S01]  /*1c10*/  UMOV UR12, UR36 ;  /* 0x00000024000c7c82 */ /* 0x000fe20008000000 */
[----:B------:R-:W-:Y:S01]  /*1c20*/  UMOV UR9, UR17 ;  /* 0x0000001100097c82 */ /* 0x000fe20008000000 */
[----:B------:R-:W-:Y:S01]  /*1c30*/  UMOV UR10, UR18 ;  /* 0x00000012000a7c82 */ /* 0x000fe20008000000 */
[----:B------:R1:W-:Y:S01]  /*1c40*/  UTMALDG.3D [UR16], [UR30], desc[UR26] ;  /* 0x00001a101e0075b4 */ /* 0x0003e20008011000 */
[----:B------:R-:W-:Y:S01]  /*1c50*/  UIADD3 UR24, UPT, UPT, UR24, 0x1, URZ ;  /* 0x0000000118187890 */ /* 0x000fe2000fffe0ff */
[----:B------:R-:W-:-:S03]  /*1c60*/  UMOV UR25, UR6 ;  /* 0x0000000600197c82 */ /* 0x000fc60008000000 */
[----:B------:R-:W-:Y:S01]  /*1c70*/  UISETP.NE.AND UP0, UPT, UR24, UR21, UPT ;  /* 0x000000151800728c */ /* 0x000fe2000bf05270 */
[----:B------:R1:W-:Y:S08]  /*1c80*/  UTMALDG.3D [UR8], [UR28], desc[UR26] ;  /* 0x00001a081c0075b4 */ /* 0x0003f00008011000 */
[----:B------:R-:W-:Y:S05]  /*1c90*/  BRA.U UP0, `(.L_x_31) ;  /* 0xfffffffd005c7547 */ /* 0x000fea000b83ffff */
.L_x_26:
[----:B-1----:R-:W-:Y:S01]  /*1ca0*/  LEA R2, R14, UR4, 0x3 ;  /* 0x000000040e027c11 */ /* 0x002fe2000f8e18ff */
[----:B------:R-:W-:Y:S01]  /*1cb0*/  NOP ;  /* 0x0000000000007918 */ /* 0x000fe20000000000 */
[----:B--2---:R-:W-:Y:S02]  /*1cc0*/  SHF.L.U32 R3, R12, 0x1f, RZ ;  /* 0x0000001f0c037819 */ /* 0x004fe400000006ff */
[----:B------:R-:W-:Y:S02]  /*1cd0*/  LEA R4, R14, UR4, 0x4 ;  /* 0x000000040e047c11 */ /* 0x000fe4000f8e20ff */
[----:B------:R-:W1:Y:S02]  /*1ce0*/  SYNCS.PHASECHK.TRANS64.TRYWAIT P0, [R2+URZ+0x80], R3 ;  /* 0x00008003020075a7 */ /* 0x000e6400080011ff */
[----:B-1----:R-:W-:Y:S05]  /*1cf0*/  @!P0 BRA `(.L_x_32) ;  /* 0x0000005400448947 */ /* 0x002fea0003800000 */
.L_x_109:
[----:B------:R-:W2:Y:S01]  /*1d00*/  LDS.128 R4, [R4+0x110] ;  /* 0x0001100004047984 */ /* 0x000ea20000000c00 */
[----:B---3--:R-:W-:Y:S01]  /*1d10*/  ISETP.GE.AND P0, PT, R40, 0x1, PT ;  /* 0x000000012800780c */ /* 0x008fe20003f06270 */
[----:B-1----:R-:W-:Y:S01]  /*1d20*/  VIADD R2, R2, 0x90 ;  /* 0x0000009002027836 */ /* 0x002fe20000000000 */
[----:B------:R-:W-:Y:S01]  /*1d30*/  @!PT LDS RZ, [RZ] ;  /* 0x00000000fffff984 */ /* 0x000fe20000000800 */
[----:B------:R-:W-:Y:S01]  /*1d40*/  @!PT LDS RZ, [RZ] ;  /* 0x00000000fffff984 */ /* 0x000fe20000000800 */
[----:B------:R-:W-:Y:S01]  /*1d50*/  @!PT LDS RZ, [RZ] ;  /* 0x00000000fffff984 */ /* 0x000fe20000000800 */
[----:B------:R-:W-:Y:S01]  /*1d60*/  @!PT LDS RZ, [RZ] ;  /* 0x00000000fffff984 */ /* 0x000fe20000000800 */
[----:B------:R1:W-:Y:S06]  /*1d70*/  MEMBAR.ALL.CTA ;  /* 0x0000000000007992 */ /* 0x0003ec0000008000 */
[----:B-1----:R-:W1:Y:S01]  /*1d80*/  FENCE.VIEW.ASYNC.S ;  /* 0x00000000000073c6 */ /* 0x002e620000000000 */
[----:B------:R-:W-:-:S04]  /*1d90*/  PRMT R2, RZ, 0x654, R2 ;  /* 0x00000654ff027816 */ /* 0x000fc80000000002 */
[----:B-1----:R1:W-:Y:S01]  /*1da0*/  SYNCS.ARRIVE.TRANS64.RED.A1T0 RZ, [R2+URZ], RZ ;  /* 0x000000ff02ff79a7 */ /* 0x0023e200081004ff */
[----:B--2---:R-:W-:-:S13]  /*1db0*/  LOP3.LUT P2, RZ, R6, 0x1, RZ, 0xc0, !PT ;  /* 0x0000000106ff7812 */ /* 0x004fda000784c0ff */
[----:B------:R-:W-:Y:S01]  /*1dc0*/  @P2 SHF.R.U32.HI R3, RZ, 0x10, R5 ;  /* 0x00000010ff032819 */ /* 0x000fe20000011605 */
[----:B------:R-:W-:Y:S01]  /*1dd0*/  VOTEU.ANY UP0, P2 ;  /* 0x0000000000ff7886 */ /* 0x000fe20001000100 */
[----:B------:R-:W-:Y:S02]  /*1de0*/  @P2 MOV R13, R4 ;  /* 0x00000004000d2202 */ /* 0x000fe40000000f00 */
[----:B------:R-:W-:Y:S02]  /*1df0*/  @P2 R2UR.BROADCAST UR8, R3 ;  /* 0x00000000030822ca */ /* 0x000fe400008e0000 */
[----:B------:R-:W-:-:S11]  /*1e00*/  @P2 LOP3.LUT R11, R5, 0xffff, RZ, 0xc0, !PT ;  /* 0x0000ffff050b2812 */ /* 0x000fd600078ec0ff */
[----:B------:R-:W-:Y:S01]  /*1e10*/  @UP0 UMOV UR36, UR8 ;  /* 0x0000000800240c82 */ /* 0x000fe20008000000 */
[----:B-1----:R-:W-:Y:S05]  /*1e20*/  @!P0 BRA `(.L_x_33) ;  /* 0x0000000000b88947 */ /* 0x002fea0003800000 */
[----:B------:R-:W4:Y:S01]  /*1e30*/  LDC.64 R4, c[0x0][0xb18] ;  /* 0x0002c600ff047b82 */ /* 0x000f220000000a00 */
[----:B------:R-:W-:-:S07]  /*1e40*/  ISETP.NE.AND P3, PT, R40, 0x1, PT ;  /* 0x000000012800780c */ /* 0x000fce0003f65270 */
[----:B------:R-:W1:Y:S08]  /*1e50*/  LDC.64 R6, c[0x0][0xb10] ;  /* 0x0002c400ff067b82 */ /* 0x000e700000000a00 */
[----:B------:R-:W2:Y:S08]  /*1e60*/  LDC R16, c[0x0][0xb20] ;  /* 0x0002c800ff107b82 */ /* 0x000eb00000000800 */
[----:B------:R-:W3:Y:S01]  /*1e70*/  LDC R18, c[0x0][0xb0c] ;  /* 0x0002c300ff127b82 */ /* 0x000ee20000000800 */
[----:B----4-:R-:W-:Y:S01]  /*1e80*/  IMAD.HI.U32 R17, R0, R5, RZ ;  /* 0x0000000500117227 */ /* 0x010fe200078e00ff */
[----:B------:R-:W-:-:S03]  /*1e90*/  ISETP.NE.AND P0, PT, R4, 0x1, PT ;  /* 0x000000010400780c */ /* 0x000fc60003f05270 */
[----:B------:R-:W-:-:S03]  /*1ea0*/  IMAD.HI.U32 R5, R11, R5, RZ ;  /* 0x000000050b057227 */ /* 0x000fc600078e00ff */
[----:B------:R-:W4:Y:S01]  /*1eb0*/  LDC.64 R2, c[0x0][0xb28] ;  /* 0x0002ca00ff027b82 */ /* 0x000f220000000a00 */
[----:B-1----:R-:W-:-:S04]  /*1ec0*/  IMAD.HI.U32 R20, R9, R6, RZ ;  /* 0x0000000609147227 */ /* 0x002fc800078e00ff */
[----:B------:R-:W-:Y:S01]  /*1ed0*/  IMAD.HI.U32 R22, R13, R6, RZ ;  /* 0x000000060d167227 */ /* 0x000fe200078e00ff */
[----:B------:R-:W-:Y:S02]  /*1ee0*/  SHF.R.U32.HI R20, RZ, R7, R20 ;  /* 0x00000007ff147219 */ /* 0x000fe40000011614 */
[-C--:B--2---:R-:W-:Y:S02]  /*1ef0*/  SHF.R.U32.HI R17, RZ, R16.reuse, R17 ;  /* 0x00000010ff117219 */ /* 0x084fe40000011611 */
[----:B------:R-:W-:Y:S02]  /*1f00*/  SHF.R.U32.HI R16, RZ, R16, R5 ;  /* 0x00000010ff107219 */ /* 0x000fe40000011605 */
[----:B------:R-:W-:Y:S02]  /*1f10*/  SEL R17, R0, R17, !P0 ;  /* 0x0000001100117207 */ /* 0x000fe40004000000 */
[----:B------:R-:W-:Y:S02]  /*1f20*/  SHF.R.U32.HI R22, RZ, R7, R22 ;  /* 0x00000007ff167219 */ /* 0x000fe40000011616 */
[----:B---3--:R-:W-:-:S02]  /*1f30*/  ISETP.NE.AND P1, PT, R18, 0x1, PT ;  /* 0x000000011200780c */ /* 0x008fc40003f25270 */
[----:B------:R-:W-:Y:S02]  /*1f40*/  SEL R5, R11, R16, !P0 ;  /* 0x000000100b057207 */ /* 0x000fe40004000000 */
[----:B------:R-:W-:Y:S02]  /*1f50*/  SEL R19, R9, R20, !P1 ;  /* 0x0000001409137207 */ /* 0x000fe40004800000 */
[----:B------:R-:W-:Y:S01]  /*1f60*/  SEL R7, R13, R22, !P1 ;  /* 0x000000160d077207 */ /* 0x000fe20004800000 */
[----:B----4-:R-:W-:-:S04]  /*1f70*/  IMAD.HI.U32 R20, R17, R2, RZ ;  /* 0x0000000211147227 */ /* 0x010fc800078e00ff */
[----:B------:R-:W-:Y:S01]  /*1f80*/  IMAD.HI.U32 R6, R19, R2, RZ ;  /* 0x0000000213067227 */ /* 0x000fe200078e00ff */
[----:B------:R-:W-:-:S04]  /*1f90*/  @P3 SHF.R.U32.HI R17, RZ, R3, R20 ;  /* 0x00000003ff113219 */ /* 0x000fc80000011614 */
        /* <DEDUP_REMOVED lines=8> */
[----:B------:R-:W-:-:S04]  /*2020*/  @!P0 IMAD.HI.U32 R16, R7, R2, RZ ;  /* 0x0000000207108227 */ /* 0x000fc800078e00ff */
[----:B------:R-:W-:Y:S01]  /*2030*/  IMAD.MOV R2, RZ, RZ, -R6 ;  /* 0x000000ffff027224 */ /* 0x000fe200078e0a06 */
[----:B------:R-:W-:-:S03]  /*2040*/  @!P0 SHF.R.U32.HI R16, RZ, R3, R16 ;  /* 0x00000003ff108219 */ /* 0x000fc60000011610 */
[----:B------:R-:W-:Y:S01]  /*2050*/  IMAD R2, R40, R2, R5 ;  /* 0x0000000228027224 */ /* 0x000fe200078e0205 */
[----:B------:R-:W-:Y:S02]  /*2060*/  @!P0 SEL R3, R7, R16, !P3 ;  /* 0x0000001007038207 */ /* 0x000fe40005800000 */
[----:B------:R-:W-:-:S03]  /*2070*/  IADD3 R16, PT, PT, -R5, RZ, RZ ;  /* 0x000000ff05107210 */ /* 0x000fc60007ffe1ff */
[--C-:B------:R-:W-:Y:S02]  /*2080*/  @!P0 IMAD.IADD R6, R6, 0x1, -R3.reuse ;  /* 0x0000000106068824 */ /* 0x100fe400078e0a03 */
[----:B------:R-:W-:Y:S01]  /*2090*/  @!P0 IMAD R3, R2, R19, R3 ;  /* 0x0000001302038224 */ /* 0x000fe200078e0203 */
[----:B------:R-:W-:Y:S01]  /*20a0*/  IADD3 R2, PT, PT, -R7, RZ, RZ ;  /* 0x000000ff07027210 */ /* 0x000fe20007ffe1ff */
[----:B------:R-:W-:Y:S02]  /*20b0*/  @!P0 IMAD R5, R40, R6, R7 ;  /* 0x0000000628058224 */ /* 0x000fe400078e0207 */
[----:B------:R-:W-:Y:S02]  /*20c0*/  IMAD R11, R4, R16, R11 ;  /* 0x00000010040b7224 */ /* 0x000fe400078e020b */
[----:B------:R-:W-:Y:S02]  /*20d0*/  @!P0 IMAD.MOV.U32 R7, RZ, RZ, R3 ;  /* 0x000000ffff078224 */ /* 0x000fe400078e0003 */
[----:B------:R-:W-:-:S02]  /*20e0*/  IMAD R2, R18, R2, R13 ;  /* 0x0000000212027224 */ /* 0x000fc400078e020d */
[----:B------:R-:W-:Y:S02]  /*20f0*/  IMAD R11, R5, R4, R11 ;  /* 0x00000004050b7224 */ /* 0x000fe400078e020b */
[----:B------:R-:W-:Y:S02]  /*2100*/  IMAD R13, R7, R18, R2 ;  /* 0x00000012070d7224 */ /* 0x000fe400078e0202 */
.L_x_33:
[----:B------:R-:W1:Y:S02]  /*2110*/  LDCU UR8, c[0x0][0xb30] ;  /* 0x00016600ff0877ac */ /* 0x000e640008000800 */
[----:B-1----:R-:W-:-:S09]  /*2120*/  UISETP.NE.AND UP0, UPT, UR8, 0x1, UPT ;  /* 0x000000010800788c */ /* 0x002fd2000bf05270 */
[----:B------:R-:W-:Y:S05]  /*2130*/  BRA.U UP0, `(.L_x_34) ;  /* 0x0000000100407547 */ /* 0x000fea000b800000 */
[----:B------:R-:W1:Y:S08]  /*2140*/  LDC.64 R4, c[0x0][0xb10] ;  /* 0x0002c400ff047b82 */ /* 0x000e700000000a00 */
[----:B------:R-:W2:Y:S08]  /*2150*/  LDC.64 R2, c[0x0][0xb18] ;  /* 0x0002c600ff027b82 */ /* 0x000eb00000000a00 */
[----:B------:R-:W3:Y:S08]  /*2160*/  LDC R6, c[0x0][0xb20] ;  /* 0x0002c800ff067b82 */ /* 0x000ef00000000800 */
[----:B------:R-:W4:Y:S01]  /*2170*/  LDC R16, c[0x0][0xb0c] ;  /* 0x0002c300ff107b82 */ /* 0x000f220000000800 */
[----:B-1----:R-:W-:-:S05]  /*2180*/  IMAD.HI.U32 R4, R13, R4, RZ ;  /* 0x000000040d047227 */ /* 0x002fca00078e00ff */
[----:B------:R-:W-:Y:S01]  /*2190*/  SHF.R.U32.HI R4, RZ, R5, R4 ;  /* 0x00000005ff047219 */ /* 0x000fe20000011604 */
[----:B--2---:R-:W-:Y:S01]  /*21a0*/  IMAD.HI.U32 R3, R11, R3, RZ ;  /* 0x000000030b037227 */ /* 0x004fe200078e00ff */
[----:B------:R-:W-:-:S04]  /*21b0*/  ISETP.NE.AND P0, PT, R2, 0x1, PT ;  /* 0x000000010200780c */ /* 0x000fc80003f05270 */
[----:B---3--:R-:W-:-:S04]  /*21c0*/  SHF.R.U32.HI R6, RZ, R6, R3 ;  /* 0x00000006ff067219 */ /* 0x008fc80000011603 */
[----:B------:R-:W-:Y:S02]  /*21d0*/  SEL R3, R11, R6, !P0 ;  /* 0x000000060b037207 */ /* 0x000fe40004000000 */
[----:B----4-:R-:W-:-:S04]  /*21e0*/  ISETP.NE.AND P1, PT, R16, 0x1, PT ;  /* 0x000000011000780c */ /* 0x010fc80003f25270 */
[----:B------:R-:W-:-:S05]  /*21f0*/  SEL R4, R13, R4, !P1 ;  /* 0x000000040d047207 */ /* 0x000fca0004800000 */
[----:B------:R-:W-:Y:S02]  /*2200*/  IMAD.IADD R5, R3, 0x1, -R4 ;  /* 0x0000000103057824 */ /* 0x000fe400078e0a04 */
[----:B------:R-:W-:Y:S02]  /*2210*/  IMAD.IADD R3, R4, 0x1, -R3 ;  /* 0x0000000104037824 */ /* 0x000fe400078e0a03 */
[----:B------:R-:W-:Y:S02]  /*2220*/  IMAD R13, R5, R16, R13 ;  /* 0x00000010050d7224 */ /* 0x000fe400078e020d */
[----:B------:R-:W-:-:S07]  /*2230*/  IMAD R11, R3, R2, R11 ;  /* 0x00000002030b7224 */ /* 0x000fce00078e020b */
.L_x_34:
[----:B------:R-:W-:Y:S01]  /*2240*/  VIADD R14, R14, 0x1 ;  /* 0x000000010e0e7836 */ /* 0x000fe20000000000 */
[----:B------:R-:W-:Y:S01]  /*2250*/  PLOP3.LUT P1, PT, PT, PT, PT, 0x80, 0x8 ;  /* 0x000000000008781c */ /* 0x000fe20003f2f070 */
[----:B------:R-:W-:Y:S02]  /*2260*/  IMAD.IADD R21, R13, 0x1, R96 ;  /* 0x000000010d157824 */ /* 0x000fe400078e0260 */
[----:B------:R-:W-:Y:S01]  /*2270*/  IMAD.IADD R20, R11, 0x1, R94 ;  /* 0x000000010b147824 */ /* 0x000fe200078e025e */
[----:B------:R-:W-:-:S04]  /*2280*/  ISETP.NE.AND P0, PT, R14, 0x2, PT ;  /* 0x000000020e00780c */ /* 0x000fc80003f05270 */
[----:B------:R-:W-:Y:S02]  /*2290*/  SEL R3, RZ, 0x1, P0 ;  /* 0x00000001ff037807 */ /* 0x000fe40000000000 */
[----:B------:R-:W-:Y:S02]  /*22a0*/  SEL R14, R14, RZ, P0 ;  /* 0x000000ff0e0e7207 */ /* 0x000fe40000000000 */
[----:B------:R-:W-:Y:S01]  /*22b0*/  LOP3.LUT R12, R12, R3, RZ, 0x3c, !PT ;  /* 0x000000030c0c7212 */ /* 0x000fe200078e3cff */
[----:B------:R-:W-:Y:S06]  /*22c0*/  @P2 BRA `(.L_x_35) ;  /* 0xfffffff000982947 */ /* 0x000fec000383ffff */
[----:B------:R-:W-:Y:S01]  /*22d0*/  UIADD3 UR4, UPT, UPT, UR4, 0x28, URZ ;  /* 0x0000002804047890 */ /* 0x000fe2000fffe0ff */
[----:B------:R-:W-:-:S03]  /*22e0*/  SHF.L.U32 R3, R15, 0x1f, RZ ;  /* 0x0000001f0f037819 */ /* 0x000fc600000006ff */
[----:B------:R-:W-:-:S09]  /*22f0*/  ULEA UR5, UR6, UR4, 0x3 ;  /* 0x0000000406057291 */ /* 0x000fd2000f8e18ff */
[----:B------:R-:W1:Y:S02]  /*2300*/  SYNCS.PHASECHK.TRANS64.TRYWAIT P0, [UR5], R3 ;  /* 0x00000003ff0075a7 */ /* 0x000e640008001105 */
[----:B-1----:R-:W-:Y:S05]  /*2310*/  @!P0 BRA `(.L_x_36) ;  /* 0x0000004c00d08947 */ /* 0x002fea0003800000 */
.L_x_111:
[----:B------:R-:W-:-:S04]  /*2320*/  UIADD3 UR6, UPT, UPT, UR6, 0x1, URZ ;  /* 0x0000000106067890 */ /* 0x000fc8000fffe0ff */
[----:B------:R-:W-:-:S04]  /*2330*/  UISETP.NE.AND UP0, UPT, UR6, 0x5, UPT ;  /* 0x000000050600788c */ /* 0x000fc8000bf05270 */
[----:B------:R-:W-:Y:S02]  /*2340*/  USEL UR7, URZ, 0x1, UP0 ;  /* 0x00000001ff077887 */ /* 0x000fe40008000000 */
[----:B------:R-:W-:-:S04]  /*2350*/  USEL UR6, UR6, URZ, UP0 ;  /* 0x000000ff06067287 */ /* 0x000fc80008000000 */
[----:B------:R-:W-:Y:S01]  /*2360*/  ULEA UR5, UR6, UR4, 0x3 ;  /* 0x0000000406057291 */ /* 0x000fe2000f8e18ff */
[----:B------:R-:W-:-:S04]  /*2370*/  LOP3.LUT R2, R15, UR7, RZ, 0x3c, !PT ;  /* 0x000000070f027c12 */ /* 0x000fc8000f8e3cff */
[----:B-1----:R-:W-:-:S04]  /*2380*/  SHF.L.U32 R3, R2, 0x1f, RZ ;  /* 0x0000001f02037819 */ /* 0x002fc800000006ff */
[----:B------:R-:W1:Y:S02]  /*2390*/  SYNCS.PHASECHK.TRANS64.TRYWAIT P0, [UR5], R3 ;  /* 0x00000003ff0075a7 */ /* 0x000e640008001105 */
[----:B-1----:R-:W-:Y:S05]  /*23a0*/  @!P0 BRA `(.L_x_37) ;  /* 0x0000004c00c48947 */ /* 0x002fea0003800000 */
.L_x_113:
        /* <DEDUP_REMOVED lines=9> */
.L_x_115:
        /* <DEDUP_REMOVED lines=9> */
.L_x_117:
[----:B------:R-:W-:-:S04]  /*24d0*/  UIADD3 UR6, UPT, UPT, UR6, 0x1, URZ ;  /* 0x0000000106067890 */ /* 0x000fc8000fffe0ff */
[----:B------:R-:W-:-:S04]  /*24e0*/  UISETP.NE.AND UP0, UPT, UR6, 0x5, UPT ;  /* 0x000000050600788c */ /* 0x000fc8000bf05270 */
[----:B------:R-:W-:Y:S02]  /*24f0*/  USEL UR5, URZ, 0x1, UP0 ;  /* 0x00000001ff057887 */ /* 0x000fe40008000000 */
[----:B------:R-:W-:-:S04]  /*2500*/  USEL UR6, UR6, URZ, UP0 ;  /* 0x000000ff06067287 */ /* 0x000fc80008000000 */
[----:B------:R-:W-:Y:S01]  /*2510*/  ULEA UR6, UR6, UR4, 0x3 ;  /* 0x0000000406067291 */ /* 0x000fe2000f8e18ff */
[----:B-1----:R-:W-:-:S04]  /*2520*/  LOP3.LUT R3, R2, UR5, RZ, 0x3c, !PT ;  /* 0x0000000502037c12 */ /* 0x002fc8000f8e3cff */
[----:B------:R-:W-:Y:S01]  /*2530*/  SHF.L.U32 R3, R3, 0x1f, RZ ;  /* 0x0000001f03037819 */ /* 0x000fe200000006ff */
[----:B----4-:R-:W-:-:S07]  /*2540*/  IMAD.U32 R0, RZ, RZ, UR6 ;  /* 0x00000006ff007e24 */ /* 0x010fce000f8e00ff */
.L_x_40:
[----:B-1----:R1:W2:Y:S02]  /*2550*/  SYNCS.PHASECHK.TRANS64.TRYWAIT P0, [R0+URZ], R3 ;  /* 0x00000003000075a7 */ /* 0x0022a400080011ff */
[----:B--2---:R-:W-:Y:S05]  /*2560*/  @!P0 NANOSLEEP.SYNCS 0x989680 ;  /* 0x009896800000895d */ /* 0x004fea0003900000 */
[----:B------:R-:W2:Y:S02]  /*2570*/  @!P0 SYNCS.PHASECHK.TRANS64 P0, [R0+URZ], R3 ;  /* 0x00000003000085a7 */ /* 0x000ea400080010ff */
[----:B--2---:R-:W-:Y:S05]  /*2580*/  @P0 EXIT ;  /* 0x000000000000094d */ /* 0x004fea0003800000 */
[----:B------:R-:W-:Y:S05]  /*2590*/  BRA `(.L_x_40) ;  /* 0xfffffffc00ec7947 */ /* 0x000fea000383ffff */
.L_x_17:
[----:B------:R-:W-:-:S04]  /*25a0*/  UISETP.NE.AND UP1, UPT, UR37, URZ, UPT ;  /* 0x000000ff2500728c */ /* 0x000fc8000bf25270 */
[----:B------:R-:W-:-:S09]  /*25b0*/  UISETP.NE.OR UP1, UPT, UR8, 0x1, UP1 ;  /* 0x000000010800788c */ /* 0x000fd20008f25670 */
[----:B------:R-:W-:Y:S05]  /*25c0*/  BRA.U UP1, `(.L_x_41) ;  /* 0x0000000501487547 */ /* 0x000fea000b800000 */
[----:B------:R-:W-:Y:S01]  /*25d0*/  ISETP.NE.AND P2, PT, R2, RZ, PT ;  /* 0x000000ff0200720c */ /* 0x000fe20003f45270 */
[----:B------:R-:W-:Y:S01]  /*25e0*/  IMAD.MOV.U32 R12, RZ, RZ, 0x1 ;  /* 0x00000001ff0c7424 */ /* 0x000fe200078e00ff */
[----:B------:R-:W-:Y:S02]  /*25f0*/  CS2R R10, SRZ ;  /* 0x00000000000a7805 */ /* 0x000fe4000001ff00 */
[----:B------:R-:W-:Y:S01]  /*2600*/  CS2R R8, SRZ ;  /* 0x0000000000087805 */ /* 0x000fe2000001ff00 */
[----:B------:R-:W-:Y:S01]  /*2610*/  UMOV UR4, 0x400 ;  /* 0x0000040000047882 */ /* 0x000fe20000000000 */
[----:B------:R-:W-:Y:S01]  /*2620*/  UMOV UR6, URZ ;  /* 0x000000ff00067c82 */ /* 0x000fe20008000000 */
[----:B------:R-:W-:-:S12]  /*2630*/  ULEA UR37, UR37, UR4, 0x18 ;  /* 0x0000000425257291 */ /* 0x000fd8000f8ec0ff */
.L_x_45:
[----:B------:R-:W-:Y:S02]  /*2640*/  LEA R0, R8, UR37, 0x3 ;  /* 0x0000002508007c11 */ /* 0x000fe4000f8e18ff */
[----:B------:R-:W-:-:S03]  /*2650*/  SHF.L.U32 R5, R9, 0x1f, RZ ;  /* 0x0000001f09057819 */ /* 0x000fc600000006ff */
[----:B------:R-:W-:Y:S01]  /*2660*/  VIADD R4, R0, 0xf0 ;  /* 0x000000f000047836 */ /* 0x000fe20000000000 */
[----:B------:R-:W1:Y:S02]  /*2670*/  SYNCS.PHASECHK.TRANS64.TRYWAIT P0, [R0+URZ+0xe0], R5 ;  /* 0x0000e005000075a7 */ /* 0x000e6400080011ff */
[----:B-1----:R-:W-:Y:S05]  /*2680*/  @!P0 BRA `(.L_x_42) ;  /* 0x0000004c00548947 */ /* 0x002fea0003800000 */
.L_x_118:
[----:B------:R-:W-:Y:S01]  /*2690*/  ULEA UR5, UR6, UR37, 0x3 ;  /* 0x0000002506057291 */ /* 0x000fe2000f8e18ff */
[----:B------:R-:W-:Y:S02]  /*26a0*/  PRMT R4, RZ, 0x654, R4 ;  /* 0x00000654ff047816 */ /* 0x000fe40000000004 */
[----:B-1----:R-:W-:Y:S01]  /*26b0*/  SHF.L.U32 R5, R12, 0x1f, RZ ;  /* 0x0000001f0c057819 */ /* 0x002fe200000006ff */
[----:B------:R-:W-:Y:S01]  /*26c0*/  UIADD3 UR4, UPT, UPT, UR5, 0x80, URZ ;  /* 0x0000008005047890 */ /* 0x000fe2000fffe0ff */
[----:B------:R1:W-:Y:S05]  /*26d0*/  SYNCS.ARRIVE.TRANS64.RED.A1T0 RZ, [R4+URZ], RZ ;  /* 0x000000ff04ff79a7 */ /* 0x0003ea00081004ff */
[----:B------:R-:W-:Y:S01]  /*26e0*/  IMAD.U32 R7, RZ, RZ, UR4 ;  /* 0x00000004ff077e24 */ /* 0x000fe2000f8e00ff */
[----:B------:R-:W2:Y:S04]  /*26f0*/  SYNCS.PHASECHK.TRANS64.TRYWAIT P0, [UR5+0x90], R5 ;  /* 0x00009005ff0075a7 */ /* 0x000ea80008001105 */
[----:B------:R-:W-:Y:S01]  /*2700*/  PRMT R6, R2, 0x654, R7 ;  /* 0x0000065402067816 */ /* 0x000fe20000000007 */
[----:B-1----:R-:W-:Y:S01]  /*2710*/  @!P2 IMAD.MOV.U32 R4, RZ, RZ, 0x10 ;  /* 0x00000010ff04a424 */ /* 0x002fe200078e00ff */
[----:B--2---:R-:W-:Y:S06]  /*2720*/  @!P0 BRA `(.L_x_43) ;  /* 0x0000004c00408947 */ /* 0x004fec0003800000 */
.L_x_120:
[----:B------:R-:W-:Y:S01]  /*2730*/  ULEA UR4, UR6, UR37, 0x4 ;  /* 0x0000002506047291 */ /* 0x000fe2000f8e20ff */
[----:B------:R-:W-:Y:S01]  /*2740*/  SEL R3, R6, R3, !P2 ;  /* 0x0000000306037207 */ /* 0x000fe20005000000 */
[----:B------:R-:W-:Y:S01]  /*2750*/  UIADD3 UR5, UPT, UPT, UR5, 0x80, URZ ;  /* 0x0000008005057890 */ /* 0x000fe2000fffe0ff */
[----:B-1----:R-:W-:Y:S01]  /*2760*/  LEA R0, R11, UR37, 0x3 ;  /* 0x000000250b007c11 */ /* 0x002fe2000f8e18ff */
[----:B------:R-:W-:Y:S01]  /*2770*/  UIADD3 UR4, UPT, UPT, UR4, 0x110, URZ ;  /* 0x0000011004047890 */ /* 0x000fe2000fffe0ff */
[----:B------:R-:W-:Y:S01]  /*2780*/  SHF.L.U32 R5, R10, 0x1f, RZ ;  /* 0x0000001f0a057819 */ /* 0x000fe200000006ff */
[----:B------:R1:W-:Y:S01]  /*2790*/  @!P2 SYNCS.ARRIVE.TRANS64.RED RZ, [R3+URZ], R4 ;  /* 0x0000000403ffa9a7 */ /* 0x0003e200080004ff */
[----:B------:R-:W-:Y:S01]  /*27a0*/  UIADD3 UR6, UPT, UPT, UR6, 0x1, URZ ;  /* 0x0000000106067890 */ /* 0x000fe2000fffe0ff */
[----:B------:R-:W-:-:S03]  /*27b0*/  VIADD R8, R8, 0x1 ;  /* 0x0000000108087836 */ /* 0x000fc60000000000 */
[----:B------:R-:W-:Y:S02]  /*27c0*/  UISETP.NE.AND UP0, UPT, UR6, 0x2, UPT ;  /* 0x000000020600788c */ /* 0x000fe4000bf05270 */
[----:B------:R-:W-:Y:S06]  /*27d0*/  UGETNEXTWORKID.BROADCAST [UR4], [UR5] ;  /* 0x00000000040073ca */ /* 0x000fec0008000100 */
[----:B------:R-:W-:Y:S01]  /*27e0*/  USEL UR4, URZ, 0x1, UP0 ;  /* 0x00000001ff047887 */ /* 0x000fe20008000000 */
[----:B------:R-:W-:Y:S01]  /*27f0*/  ISETP.NE.AND P0, PT, R8, 0x2, PT ;  /* 0x000000020800780c */ /* 0x000fe20003f05270 */
[----:B------:R-:W-:Y:S01]  /*2800*/  USEL UR6, UR6, URZ, UP0 ;  /* 0x000000ff06067287 */ /* 0x000fe20008000000 */
[----:B------:R-:W2:Y:S03]  /*2810*/  SYNCS.PHASECHK.TRANS64.TRYWAIT P1, [R0+URZ+0x80], R5 ;  /* 0x00008005000075a7 */ /* 0x000ea600080211ff */
[----:B------:R-:W-:Y:S01]  /*2820*/  LOP3.LUT R12, R12, UR4, RZ, 0x3c, !PT ;  /* 0x000000040c0c7c12 */ /* 0x000fe2000f8e3cff */
[----:B-12---:R-:W-:Y:S07]  /*2830*/  @!P1 BRA `(.L_x_44) ;  /* 0x0000004c00149947 */ /* 0x006fee0003800000 */
.L_x_121:
[C---:B------:R-:W-:Y:S01]  /*2840*/  LEA R4, R11.reuse, UR37, 0x4 ;  /* 0x000000250b047c11 */ /* 0x040fe2000f8e20ff */
[----:B-1----:R-:W-:Y:S01]  /*2850*/  VIADD R0, R0, 0x90 ;  /* 0x0000009000007836 */ /* 0x002fe20000000000 */
[----:B------:R-:W-:Y:S01]  /*2860*/  SEL R8, R8, RZ, P0 ;  /* 0x000000ff08087207 */ /* 0x000fe20000000000 */
[----:B------:R-:W-:-:S03]  /*2870*/  VIADD R11, R11, 0x1 ;  /* 0x000000010b0b7836 */ /* 0x000fc60000000000 */
[----:B------:R-:W1:Y:S01]  /*2880*/  LDS.128 R4, [R4+0x110] ;  /* 0x0001100004047984 */ /* 0x000e620000000c00 */
[----:B------:R-:W-:Y:S02]  /*2890*/  PRMT R0, RZ, 0x654, R0 ;  /* 0x00000654ff007816 */ /* 0x000fe40000000000 */
[C---:B------:R-:W-:Y:S01]  /*28a0*/  ISETP.NE.AND P1, PT, R11.reuse, 0x2, PT ;  /* 0x000000020b00780c */ /* 0x040fe20003f25270 */
[----:B------:R-:W-:Y:S01]  /*28b0*/  @!PT LDS RZ, [RZ] ;  /* 0x00000000fffff984 */ /* 0x000fe20000000800 */
[----:B------:R-:W-:Y:S01]  /*28c0*/  @!PT LDS RZ, [RZ] ;  /* 0x00000000fffff984 */ /* 0x000fe20000000800 */
[----:B------:R-:W-:Y:S01]  /*28d0*/  @!PT LDS RZ, [RZ] ;  /* 0x00000000fffff984 */ /* 0x000fe20000000800 */
[----:B------:R-:W-:Y:S01]  /*28e0*/  @!PT LDS RZ, [RZ] ;  /* 0x00000000fffff984 */ /* 0x000fe20000000800 */
[----:B------:R2:W-:Y:S06]  /*28f0*/  MEMBAR.ALL.CTA ;  /* 0x0000000000007992 */ /* 0x0005ec0000008000 */
[----:B--2---:R-:W2:Y:S01]  /*2900*/  FENCE.VIEW.ASYNC.S ;  /* 0x00000000000073c6 */ /* 0x004ea20000000000 */
[----:B------:R-:W-:Y:S01]  /*2910*/  SEL R11, R11, RZ, P1 ;  /* 0x000000ff0b0b7207 */ /* 0x000fe20000800000 */
[----:B--2---:R2:W-:Y:S01]  /*2920*/  SYNCS.ARRIVE.TRANS64.RED.A1T0 RZ, [R0+URZ], RZ ;  /* 0x000000ff00ff79a7 */ /* 0x0045e200081004ff */
[----:B-1----:R-:W-:-:S02]  /*2930*/  LOP3.LUT P3, RZ, R6, 0x1, RZ, 0xc0, !PT ;  /* 0x0000000106ff7812 */ /* 0x002fc4000786c0ff */
[----:B------:R-:W-:-:S04]  /*2940*/  SEL R5, RZ, 0x1, P1 ;  /* 0x00000001ff057807 */ /* 0x000fc80000800000 */
[----:B------:R-:W-:Y:S02]  /*2950*/  LOP3.LUT R10, R10, R5, RZ, 0x3c, !PT ;  /* 0x000000050a0a7212 */ /* 0x000fe400078e3cff */
[----:B--2---:R-:W-:-:S04]  /*2960*/  SEL R0, RZ, 0x1, P0 ;  /* 0x00000001ff007807 */ /* 0x004fc80000000000 */
[----:B------:R-:W-:Y:S01]  /*2970*/  LOP3.LUT R9, R9, R0, RZ, 0x3c, !PT ;  /* 0x0000000009097212 */ /* 0x000fe200078e3cff */
[----:B------:R-:W-:Y:S06]  /*2980*/  @P3 BRA `(.L_x_45) ;  /* 0xfffffffc002c3947 */ /* 0x000fec000383ffff */
[----:B------:R-:W-:Y:S01]  /*2990*/  ULEA UR5, UR6, UR37, 0x3 ;  /* 0x0000002506057291 */ /* 0x000fe2000f8e18ff */
[----:B------:R-:W-:-:S08]  /*29a0*/  SHF.L.U32 R3, R12, 0x1f, RZ ;  /* 0x0000001f0c037819 */ /* 0x000fd000000006ff */
[----:B------:R-:W1:Y:S02]  /*29b0*/  SYNCS.PHASECHK.TRANS64 P0, [UR5+0x90], R3 ;  /* 0x00009003ff0075a7 */ /* 0x000e640008001005 */
[----:B-1----:R-:W-:Y:S05]  /*29c0*/  @P0 BRA `(.L_x_46) ;  /* 0x0000000000080947 */ /* 0x002fea0003800000 */
[----:B------:R-:W1:Y:S02]  /*29d0*/  SYNCS.PHASECHK.TRANS64.TRYWAIT P0, [UR5+0x90], R3 ;  /* 0x00009003ff0075a7 */ /* 0x000e640008001105 */
[----:B-1----:R-:W-:Y:S05]  /*29e0*/  @!P0 BRA `(.L_x_47) ;  /* 0x0000004800bc8947 */ /* 0x002fea0003800000 */
.L_x_46:
[----:B------:R-:W-:-:S04]  /*29f0*/  UIADD3 UR4, UPT, UPT, UR6, 0x1, URZ ;  /* 0x0000000106047890 */ /* 0x000fc8000fffe0ff */
[----:B------:R-:W-:-:S04]  /*2a00*/  UISETP.NE.AND UP0, UPT, UR4, 0x2, UPT ;  /* 0x000000020400788c */ /* 0x000fc8000bf05270 */
[----:B------:R-:W-:Y:S02]  /*2a10*/  USEL UR7, URZ, 0x1, UP0 ;  /* 0x00000001ff077887 */ /* 0x000fe40008000000 */
[----:B------:R-:W-:-:S04]  /*2a20*/  USEL UR4, UR4, URZ, UP0 ;  /* 0x000000ff04047287 */ /* 0x000fc80008000000 */
[----:B------:R-:W-:Y:S01]  /*2a30*/  ULEA UR4, UR4, UR37, 0x3 ;  /* 0x0000002504047291 */ /* 0x000fe2000f8e18ff */
[----:B-1----:R-:W-:-:S04]  /*2a40*/  LOP3.LUT R3, R12, UR7, RZ, 0x3c, !PT ;  /* 0x000000070c037c12 */ /* 0x002fc8000f8e3cff */
[----:B------:R-:W-:-:S04]  /*2a50*/  SHF.L.U32 R0, R3, 0x1f, RZ ;  /* 0x0000001f03007819 */ /* 0x000fc800000006ff */
[----:B------:R-:W1:Y:S02]  /*2a60*/  SYNCS.PHASECHK.TRANS64 P0, [UR4+0x90], R0 ;  /* 0x00009000ff0075a7 */ /* 0x000e640008001004 */
[----:B-1----:R-:W-:Y:S05]  /*2a70*/  @P0 EXIT ;  /* 0x000000000000094d */ /* 0x002fea0003800000 */
[----:B------:R-:W-:Y:S02]  /*2a80*/  SHF.L.U32 R3, R3, 0x1f, RZ ;  /* 0x0000001f03037819 */ /* 0x000fe400000006ff */
[----:B------:R-:W-:-:S07]  /*2a90*/  MOV R0, UR4 ;  /* 0x0000000400007c02 */ /* 0x000fce0008000f00 */
.L_x_48:
[----:B-1----:R1:W2:Y:S02]  /*2aa0*/  SYNCS.PHASECHK.TRANS64.TRYWAIT P0, [R0+URZ+0x90], R3 ;  /* 0x00009003000075a7 */ /* 0x0022a400080011ff */
[----:B--2---:R-:W-:Y:S05]  /*2ab0*/  @!P0 NANOSLEEP.SYNCS 0x989680 ;  /* 0x009896800000895d */ /* 0x004fea0003900000 */
[----:B------:R-:W2:Y:S02]  /*2ac0*/  @!P0 SYNCS.PHASECHK.TRANS64 P0, [R0+URZ+0x90], R3 ;  /* 0x00009003000085a7 */ /* 0x000ea400080010ff */
[----:B--2---:R-:W-:Y:S05]  /*2ad0*/  @P0 EXIT ;  /* 0x000000000000094d */ /* 0x004fea0003800000 */
[----:B------:R-:W-:Y:S05]  /*2ae0*/  BRA `(.L_x_48) ;  /* 0xfffffffc00ec7947 */ /* 0x000fea000383ffff */
.L_x_41:
[----:B------:R-:W-:-:S09]  /*2af0*/  UISETP.NE.AND UP1, UPT, UR8, URZ, UPT ;  /* 0x000000ff0800728c */ /* 0x000fd2000bf25270 */
[----:B------:R-:W-:Y:S05]  /*2b00*/  BRA.U UP1, `(.L_x_49) ;  /* 0x0000000d01787547 */ /* 0x000fea000b800000 */
[----:B------:R-:W-:Y:S01]  /*2b10*/  UMOV UR4, 0x40 ;  /* 0x0000004000047882 */ /* 0x000fe20000000000 */
[----:B------:R-:W-:Y:S01]  /*2b20*/  NOP ;  /* 0x0000000000007918 */ /* 0x000fe20000000000 */
[----:B------:R-:W-:Y:S01]  /*2b30*/  ULEA UR4, UR37, UR4, 0x18 ;  /* 0x0000000425047291 */ /* 0x000fe2000f8ec0ff */
[----:B------:R-:W-:Y:S02]  /*2b40*/  UMOV UR5, 0x400 ;  /* 0x0000040000057882 */ /* 0x000fe40000000000 */
[----:B------:R-:W-:-:S06]  /*2b50*/  ULEA UR37, UR37, UR5, 0x18 ;  /* 0x0000000525257291 */ /* 0x000fcc000f8ec0ff */
[----:B------:R-:W1:Y:S02]  /*2b60*/  LDS.U8 R0, [UR4+0x1c] ;  /* 0x00001c04ff007984 */ /* 0x000e640008000000 */
[----:B-1----:R-:W-:-:S13]  /*2b70*/  ISETP.NE.AND P0, PT, R0, RZ, PT ;  /* 0x000000ff0000720c */ /* 0x002fda0003f05270 */
[----:B------:R-:W-:Y:S05]  /*2b80*/  @P0 BRA `(.L_x_50) ;  /* 0x0000000000580947 */ /* 0x000fea0003800000 */
[----:B------:R-:W-:-:S13]  /*2b90*/  ELECT P0, URZ, PT ;  /* 0x0000000000ff782f */ /* 0x000fda0003800000 */
[----:B------:R-:W-:Y:S05]  /*2ba0*/  @!P0 BRA `(.L_x_51) ;  /* 0x0000000000608947 */ /* 0x000fea0003800000 */
[----:B------:R-:W-:Y:S01]  /*2bb0*/  UMOV UR5, 0x10 ;  /* 0x0000001000057882 */ /* 0x000fe20000000000 */
[----:B------:R-:W-:Y:S01]  /*2bc0*/  HFMA2 R0, -RZ, RZ, 0, 5.9604644775390625e-08 ;  /* 0x00000001ff007431 */ /* 0x000fe200000001ff */
[----:B------:R-:W-:-:S03]  /*2bd0*/  MOV R2, 0xffff ;  /* 0x0000ffff00027802 */ /* 0x000fc60000000f00 */
[----:B------:R-:W-:Y:S04]  /*2be0*/  DEPBAR.LE SB1, 0x36 ;  /* 0x00009d800000791a */ /* 0x000fe80000000000 */
[----:B------:R-:W1:Y:S02]  /*2bf0*/  UTCATOMSWS.FIND_AND_SET.ALIGN UP0, UR5, UR5 ;  /* 0x00000005000575e3 */ /* 0x000e640008000800 */
[----:B-1----:R-:W-:Y:S01]  /*2c00*/  MOV R3, UR5 ;  /* 0x0000000500037c02 */ /* 0x002fe20008000f00 */
[----:B------:R-:W-:Y:S06]  /*2c10*/  BRA.U UP0, `(.L_x_52) ;  /* 0x0000000100187547 */ /* 0x000fec000b800000 */
.L_x_53:
[----:B------:R-:W-:Y:S05]  /*2c20*/  NANOSLEEP 0x64 ;  /* 0x000000640000795d */ /* 0x000fea0003800000 */
[----:B------:R-:W-:-:S05]  /*2c30*/  UMOV UR5, 0x10 ;  /* 0x0000001000057882 */ /* 0x000fca0000000000 */
[----:B------:R-:W-:Y:S04]  /*2c40*/  DEPBAR.LE SB1, 0x36 ;  /* 0x00009d800000791a */ /* 0x000fe80000000000 */
[----:B------:R-:W1:Y:S02]  /*2c50*/  UTCATOMSWS.FIND_AND_SET.ALIGN UP0, UR5, UR5 ;  /* 0x00000005000575e3 */ /* 0x000e640008000800 */
[----:B-1----:R-:W-:Y:S01]  /*2c60*/  MOV R3, UR5 ;  /* 0x0000000500037c02 */ /* 0x002fe20008000f00 */
[----:B------:R-:W-:Y:S05]  /*2c70*/  BRA.U !UP0, `(.L_x_53) ;  /* 0xfffffffd08e87547 */ /* 0x000fea000b83ffff */
.L_x_52:
[-C--:B------:R-:W-:Y:S02]  /*2c80*/  SHF.L.U32 R2, R2, R3.reuse, RZ ;  /* 0x0000000302027219 */ /* 0x080fe400000006ff */
[----:B------:R-:W-:Y:S01]  /*2c90*/  SHF.L.U32 R0, R0, R3, RZ ;  /* 0x0000000300007219 */ /* 0x000fe200000006ff */
[----:B------:R-:W-:Y:S02]  /*2ca0*/  IMAD.SHL.U32 R3, R3, 0x20, RZ ;  /* 0x0000002003037824 */ /* 0x000fe400078e00ff */
[----:B------:R1:W-:Y:S04]  /*2cb0*/  ATOMS.OR RZ, [UR4+0x14], R2 ;  /* 0x00001402ffff798c */ /* 0x0003e8000b000004 */
[----:B------:R1:W-:Y:S04]  /*2cc0*/  ATOMS.OR RZ, [UR4+0x18], R0 ;  /* 0x00001800ffff798c */ /* 0x0003e8000b000004 */
[----:B------:R1:W-:Y:S01]  /*2cd0*/  STS [UR37+0x130], R3 ;  /* 0x00013003ff007988 */ /* 0x0003e20008000825 */
[----:B------:R-:W-:Y:S05]  /*2ce0*/  BRA `(.L_x_51) ;  /* 0x0000000000107947 */ /* 0x000fea0003800000 */
.L_x_50:
[----:B------:R-:W-:Y:S02]  /*2cf0*/  MOV R0, 0xffffffff ;  /* 0xffffffff00007802 */ /* 0x000fe40000000f00 */
[----:B------:R-:W-:-:S03]  /*2d00*/  MOV R2, 0x2d30 ;  /* 0x00002d3000027802 */ /* 0x000fc60000000f00 */
[----:B------:R1:W-:Y:S04]  /*2d10*/  STS [UR37+0x130], R0 ;  /* 0x00013000ff007988 */ /* 0x0003e80008000825 */
[----:B-1-3-5:R-:W-:Y:S05]  /*2d20*/  CALL.REL.NOINC `($__internal_1_$__cuda_sm10x_tcgen05_guardrail_trap_phase_invalid_during_alloc) ;  /* 0x0000004c00787944 */ /* 0x02afea0003c00000 */
.L_x_51:
[----:B------:R-:W-:Y:S05]  /*2d30*/  WARPSYNC.ALL ;  /* 0x0000000000007948 */ /* 0x000fea0003800000 */
[----:B------:R-:W2:Y:S01]  /*2d40*/  S2UR UR6, SR_CgaCtaId ;  /* 0x00000000000679c3 */ /* 0x000ea20000008800 */
[----:B------:R-:W-:Y:S01]  /*2d50*/  UMOV UR4, 0x400 ;  /* 0x0000040000047882 */ /* 0x000fe20000000000 */
[----:B------:R-:W-:-:S06]  /*2d60*/  NOP ;  /* 0x0000000000007918 */ /* 0x000fcc0000000000 */
[----:B------:R-:W-:Y:S06]  /*2d70*/  BAR.ARV 0x6, 0xa0 ;  /* 0x0182800000007b1d */ /* 0x000fec0000002000 */
[----:B------:R-:W4:Y:S01]  /*2d80*/  LDCU UR7, c[0x0][0x38c] ;  /* 0x00007180ff0777ac */ /* 0x000f220008000800 */
[----:B------:R-:W-:Y:S01]  /*2d90*/  IMAD.MOV.U32 R11, RZ, RZ, 0x1 ;  /* 0x00000001ff0b7424 */ /* 0x000fe200078e00ff */
[----:B------:R-:W-:Y:S01]  /*2da0*/  CS2R R8, SRZ ;  /* 0x0000000000087805 */ /* 0x000fe2000001ff00 */
[----:B------:R-:W-:Y:S01]  /*2db0*/  IMAD.MOV.U32 R10, RZ, RZ, RZ ;  /* 0x000000ffff0a7224 */ /* 0x000fe200078e00ff */
[----:B------:R-:W-:Y:S01]  /*2dc0*/  UMOV UR18, URZ ;  /* 0x000000ff00127c82 */ /* 0x000fe20008000000 */
[----:B------:R-:W-:Y:S01]  /*2dd0*/  UMOV UR17, URZ ;  /* 0x000000ff00117c82 */ /* 0x000fe20008000000 */
[----:B------:R-:W-:Y:S01]  /*2de0*/  UMOV UR20, 0x0 ;  /* 0x0000000000147882 */ /* 0x000fe20000000000 */
[----:B------:R-:W-:Y:S01]  /*2df0*/  UMOV UR21, 0x4200010 ;  /* 0x0420001000157882 */ /* 0x000fe20000000000 */
[----:B--2---:R-:W-:Y:S01]  /*2e00*/  ULEA UR6, UR6, UR4, 0x18 ;  /* 0x0000000406067291 */ /* 0x004fe2000f8ec0ff */
[----:B------:R-:W2:Y:S03]  /*2e10*/  LDCU UR4, c[0x0][0x38c] ;  /* 0x00007180ff0477ac */ /* 0x000ea60008000800 */
[----:B------:R-:W-:-:S02]  /*2e20*/  UIADD3 UR11, UPT, UPT, UR6, 0x4400, URZ ;  /* 0x00004400060b7890 */ /* 0x000fc4000fffe0ff */
[----:B----4-:R-:W-:-:S03]  /*2e30*/  UIADD3 UR7, UPT, UPT, UR7, 0x1f, URZ ;  /* 0x0000001f07077890 */ /* 0x010fc6000fffe0ff */
[----:B-1----:R-:W1:Y:S01]  /*2e40*/  LDS R0, [UR6+0x130] ;  /* 0x00013006ff007984 */ /* 0x002e620008000800 */
[----:B------:R-:W-:Y:S02]  /*2e50*/  UIADD3 UR12, UPT, UPT, UR6, 0x6c00, URZ ;  /* 0x00006c00060c7890 */ /* 0x000fe4000fffe0ff */
[----:B------:R-:W-:Y:S02]  /*2e60*/  USHF.R.S32.HI UR5, URZ, 0x1f, UR7 ;  /* 0x0000001fff057899 */ /* 0x000fe40008011407 */
[----:B------:R-:W-:Y:S02]  /*2e70*/  USHF.R.U32.HI UR11, URZ, 0x4, UR11 ;  /* 0x00000004ff0b7899 */ /* 0x000fe4000801160b */
[----:B------:R-:W-:Y:S02]  /*2e80*/  ULEA.HI UR5, UR5, UR7, URZ, 0x5 ;  /* 0x0000000705057291 */ /* 0x000fe4000f8f28ff */
[----:B------:R-:W-:Y:S02]  /*2e90*/  USHF.R.U32.HI UR12, URZ, 0x4, UR12 ;  /* 0x00000004ff0c7899 */ /* 0x000fe4000801160c */
[----:B------:R-:W-:-:S02]  /*2ea0*/  USHF.R.S32.HI UR5, URZ, 0x5, UR5 ;  /* 0x00000005ff057899 */ /* 0x000fc40008011405 */
[----:B------:R-:W-:Y:S02]  /*2eb0*/  ULOP3.LUT UR11, UR11, 0x3fff, URZ, 0xc0, !UPT ;  /* 0x00003fff0b0b7892 */ /* 0x000fe4000f8ec0ff */
[----:B------:R-:W-:Y:S02]  /*2ec0*/  UISETP.LT.AND UP0, UPT, UR5, 0x1, UPT ;  /* 0x000000010500788c */ /* 0x000fe4000bf01270 */
[----:B------:R-:W-:Y:S02]  /*2ed0*/  ULOP3.LUT UR12, UR12, 0x3fff, URZ, 0xc0, !UPT ;  /* 0x00003fff0c0c7892 */ /* 0x000fe4000f8ec0ff */
[----:B------:R-:W-:Y:S02]  /*2ee0*/  USEL UR10, UR5, 0x1, !UP0 ;  /* 0x00000001050a7887 */ /* 0x000fe4000c000000 */
[----:B------:R-:W-:Y:S02]  /*2ef0*/  ULOP3.LUT UR11, UR11, 0x10000, URZ, 0xfc, !UPT ;  /* 0x000100000b0b7892 */ /* 0x000fe4000f8efcff */
[----:B------:R-:W-:-:S02]  /*2f00*/  ULOP3.LUT UR12, UR12, 0x10000, URZ, 0xfc, !UPT ;  /* 0x000100000c0c7892 */ /* 0x000fc4000f8efcff */
[----:B------:R-:W-:Y:S02]  /*2f10*/  UIADD3 UR10, UPT, UPT, -UR10, URZ, URZ ;  /* 0x000000ff0a0a7290 */ /* 0x000fe4000fffe1ff */
[----:B--2---:R-:W-:Y:S01]  /*2f20*/  UISETP.GE.AND UP3, UPT, UR4, 0x1, UPT ;  /* 0x000000010400788c */ /* 0x004fe2000bf66270 */
[----:B-1----:R-:W-:-:S15]  /*2f30*/  R2UR UR19, R0 ;  /* 0x00000000001372ca */ /* 0x002fde00000e0000 */
.L_x_60:
[----:B------:R-:W-:Y:S02]  /*2f40*/  LEA R0, R10, UR6, 0x3 ;  /* 0x000000060a007c11 */ /* 0x000fe4000f8e18ff */
[----:B------:R-:W-:Y:S02]  /*2f50*/  SHF.L.U32 R5, R9, 0x1f, RZ ;  /* 0x0000001f09057819 */ /* 0x000fe400000006ff */
[----:B------:R-:W-:Y:S01]  /*2f60*/  PLOP3.LUT P0, PT, PT, PT, UP3, 0x80, 0x8 ;  /* 0x000000000008781c */ /* 0x000fe20003f0f038 */
[----:B------:R-:W-:Y:S01]  /*2f70*/  VIADD R3, R0, 0x90 ;  /* 0x0000009000037836 */ /* 0x000fe20000000000 */
[----:B-1----:R-:W1:Y:S02]  /*2f80*/  SYNCS.PHASECHK.TRANS64.TRYWAIT P1, [R0+URZ+0x80], R5 ;  /* 0x00008005000075a7 */ /* 0x002e6400080211ff */
[----:B-1--4-:R-:W-:Y:S09]  /*2f90*/  @!P1 BRA `(.L_x_54) ;  /* 0x0000004400689947 */ /* 0x012ff20003800000 */
.L_x_123:
[----:B------:R-:W-:Y:S01]  /*2fa0*/  LEA R4, R10, UR6, 0x4 ;  /* 0x000000060a047c11 */ /* 0x000fe2000f8e20ff */
[----:B------:R-:W-:Y:S01]  /*2fb0*/  @UP3 ULEA UR4, UR17, UR6, 0x3 ;  /* 0x0000000611043291 */ /* 0x000fe2000f8e18ff */
[----:B------:R-:W-:Y:S01]  /*2fc0*/  PLOP3.LUT P2, PT, PT, PT, PT, 0x80, 0x8 ;  /* 0x000000000008781c */ /* 0x000fe20003f4f070 */
[----:B------:R-:W-:Y:S01]  /*2fd0*/  ULEA UR9, UR18, UR6, 0x3 ;  /* 0x0000000612097291 */ /* 0x000fe2000f8e18ff */
[----:B------:R-:W-:Y:S02]  /*2fe0*/  PRMT R3, RZ, 0x654, R3 ;  /* 0x00000654ff037816 */ /* 0x000fe40000000003 */
[----:B-1----:R-:W1:Y:S01]  /*2ff0*/  LDS.128 R4, [R4+0x110] ;  /* 0x0001100004047984 */ /* 0x002e620000000c00 */
[----:B------:R-:W-:Y:S02]  /*3000*/  @P0 SHF.L.U32 R2, R8, 0x1f, RZ ;  /* 0x0000001f08020819 */ /* 0x000fe400000006ff */
[----:B------:R-:W-:Y:S01]  /*3010*/  SHF.L.U32 R0, R11, 0x1f, RZ ;  /* 0x0000001f0b007819 */ /* 0x000fe200000006ff */
[----:B------:R-:W-:Y:S01]  /*3020*/  @!PT LDS RZ, [RZ] ;  /* 0x00000000fffff984 */ /* 0x000fe20000000800 */
[----:B------:R-:W-:Y:S01]  /*3030*/  @!PT LDS RZ, [RZ] ;  /* 0x00000000fffff984 */ /* 0x000fe20000000800 */
[----:B------:R-:W-:Y:S01]  /*3040*/  @!PT LDS RZ, [RZ] ;  /* 0x00000000fffff984 */ /* 0x000fe20000000800 */
[----:B------:R-:W-:Y:S01]  /*3050*/  @!PT LDS RZ, [RZ] ;  /* 0x00000000fffff984 */ /* 0x000fe20000000800 */
[----:B------:R2:W-:Y:S06]  /*3060*/  MEMBAR.ALL.CTA ;  /* 0x0000000000007992 */ /* 0x0005ec0000008000 */
[----:B--2---:R-:W2:Y:S02]  /*3070*/  FENCE.VIEW.ASYNC.S ;  /* 0x00000000000073c6 */ /* 0x004ea40000000000 */
[----:B--2---:R2:W-:Y:S01]  /*3080*/  SYNCS.ARRIVE.TRANS64.RED.A1T0 RZ, [R3+URZ], RZ ;  /* 0x000000ff03ff79a7 */ /* 0x0045e200081004ff */
[----:B------:R2:W4:Y:S01]  /*3090*/  @P0 SYNCS.PHASECHK.TRANS64.TRYWAIT P2, [UR4], R2 ;  /* 0x00000002ff0005a7 */ /* 0x0005220008041104 */
[----:B-1----:R-:W-:Y:S01]  /*30a0*/  LOP3.LUT P1, RZ, R6, 0x1, RZ, 0xc0, !PT ;  /* 0x0000000106ff7812 */ /* 0x002fe2000782c0ff */
[----:B------:R-:W1:Y:S02]  /*30b0*/  SYNCS.PHASECHK.TRANS64.TRYWAIT P0, [UR9+0xc0], R0 ;  /* 0x0000c000ff0075a7 */ /* 0x000e640008001109 */
[----:B-12-4-:R-:W-:Y:S10]  /*30c0*/  @!P0 BRA `(.L_x_55) ;  /* 0x0000004400308947 */ /* 0x016ff40003800000 */
.L_x_125:
[----:B------:R-:W-:Y:S01]  /*30d0*/  IADD3 R10, PT, PT, R10, 0x1, RZ ;  /* 0x000000010a0a7810 */ /* 0x000fe20007ffe0ff */
[----:B------:R-:W-:Y:S06]  /*30e0*/  BRA.U !UP3, `(.L_x_56) ;  /* 0x000000010ba07547 */ /* 0x000fec000b800000 */
[----:B------:R-:W-:Y:S02]  /*30f0*/  ULEA.HI UR8, UR18, UR18, URZ, 0x1 ;  /* 0x0000001212087291 */ /* 0x000fe4000f8f08ff */
[----:B------:R-:W-:Y:S02]  /*3100*/  UPLOP3.LUT UP4, UPT, UPT, UPT, UPT, 0x40, 0x4 ;  /* 0x000000000004789c */ /* 0x000fe40003f8e870 */
[----:B------:R-:W-:Y:S02]  /*3110*/  USHF.L.U32 UR4, UR8, 0x6, URZ ;  /* 0x0000000608047899 */ /* 0x000fe400080006ff */
[----:B------:R-:W-:Y:S02]  /*3120*/  ULOP3.LUT UR8, UR8, 0xffe, URZ, 0xc0, !UPT ;  /* 0x00000ffe08087892 */ /* 0x000fe4000f8ec0ff */
[----:B------:R-:W-:Y:S02]  /*3130*/  ULOP3.LUT UR4, UR4, 0xffffff80, URZ, 0xc0, !UPT ;  /* 0xffffff8004047892 */ /* 0x000fe4000f8ec0ff */
[----:B------:R-:W-:-:S02]  /*3140*/  UIADD3 UR8, UPT, UPT, -UR8, UR18, URZ ;  /* 0x0000001208087290 */ /* 0x000fc4000fffe1ff */
[----:B------:R-:W-:Y:S01]  /*3150*/  UIADD3 UR4, UPT, UPT, UR19, UR4, URZ ;  /* 0x0000000413047290 */ /* 0x000fe2000fffe0ff */
[----:B------:R-:W-:Y:S01]  /*3160*/  UMOV UR16, UR10 ;  /* 0x0000000a00107c82 */ /* 0x000fe20008000000 */
[----:B------:R-:W-:Y:S02]  /*3170*/  UMOV UR15, UR5 ;  /* 0x00000005000f7c82 */ /* 0x000fe40008000000 */
[----:B------:R-:W-:Y:S01]  /*3180*/  ULEA UR8, UR8, UR4, 0x14 ;  /* 0x0000000408087291 */ /* 0x000fe2000f8ea0ff */
[----:B------:R-:W-:-:S11]  /*3190*/  UMOV UR14, UR17 ;  /* 0x00000011000e7c82 */ /* 0x000fd60008000000 */
.L_x_59:
[----:B------:R-:W-:Y:S02]  /*31a0*/  UIADD3 UR16, UPT, UPT, UR16, 0x1, URZ ;  /* 0x0000000110107890 */ /* 0x000fe4000fffe0ff */
[----:B--2---:R-:W-:Y:S02]  /*31b0*/  ULEA UR7, UR14, UR6, 0x3 ;  /* 0x000000060e077291 */ /* 0x004fe4000f8e18ff */
[----:B------:R-:W-:Y:S01]  /*31c0*/  UISETP.NE.AND UP0, UPT, UR16, URZ, UPT ;  /* 0x000000ff1000728c */ /* 0x000fe2000bf05270 */
[----:B----4-:R-:W-:Y:S10]  /*31d0*/  @P2 BRA `(.L_x_57) ;  /* 0x00000000000c2947 */ /* 0x010ff40003800000 */
[----:B-1----:R-:W-:Y:S04]  /*31e0*/  SHF.L.U32 R3, R8, 0x1f, RZ ;  /* 0x0000001f08037819 */ /* 0x002fe800000006ff */
[----:B------:R-:W1:Y:S02]  /*31f0*/  SYNCS.PHASECHK.TRANS64.TRYWAIT P0, [UR7], R3 ;  /* 0x00000003ff0075a7 */ /* 0x000e640008001107 */
[----:B-1----:R-:W-:Y:S05]  /*3200*/  @!P0 BRA `(.L_x_58) ;  /* 0x0000004000f88947 */ /* 0x002fea0003800000 */
.L_x_57:
[----:B------:R-:W-:Y:S01]  /*3210*/  UISETP.NE.AND UP1, UPT, UR15, 0x1, UPT ;  /* 0x000000010f00788c */ /* 0x000fe2000bf25270 */
[----:B------:R-:W-:Y:S01]  /*3220*/  PLOP3.LUT P2, PT, PT, PT, PT, 0x80, 0x8 ;  /* 0x000000000008781c */ /* 0x000fe20003f4f070 */
[----:B------:R-:W-:Y:S02]  /*3230*/  UIADD3 UR17, UPT, UPT, UR14, 0x1, URZ ;  /* 0x000000010e117890 */ /* 0x000fe4000fffe0ff */
[----:B------:R-:W-:Y:S02]  /*3240*/  ULEA UR22, UR14, UR12, 0x8 ;  /* 0x0000000c0e167291 */ /* 0x000fe4000f8e40ff */
[----:B------:R-:W-:Y:S01]  /*3250*/  UISETP.NE.AND UP2, UPT, UR17, 0x5, UPT ;  /* 0x000000051100788c */ /* 0x000fe2000bf45270 */
[----:B------:R-:W-:Y:S01]  /*3260*/  PLOP3.LUT P0, PT, PT, PT, UP1, 0x80, 0x8 ;  /* 0x000000000008781c */ /* 0x000fe20003f0f018 */
[----:B------:R-:W-:Y:S02]  /*3270*/  ULEA UR24, UR14, UR11, 0x7 ;  /* 0x0000000b0e187291 */ /* 0x000fe4000f8e38ff */
[----:B------:R-:W-:Y:S02]  /*3280*/  USEL UR13, URZ, 0x1, UP2 ;  /* 0x00000001ff0d7887 */ /* 0x000fe40009000000 */
[----:B------:R-:W-:Y:S02]  /*3290*/  USEL UR17, UR17, URZ, UP2 ;  /* 0x000000ff11117287 */ /* 0x000fe40009000000 */
[----:B------:R-:W-:Y:S02]  /*32a0*/  UIADD3 UR7, UPT, UPT, UR7, 0x28, URZ ;  /* 0x0000002807077890 */ /* 0x000fe4000fffe0ff */
[----:B------:R-:W-:Y:S01]  /*32b0*/  @UP1 ULEA UR4, UR17, UR6, 0x3 ;  /* 0x0000000611041291 */ /* 0x000fe2000f8e18ff */
[----:B------:R-:W-:Y:S01]  /*32c0*/  LOP3.LUT R8, R8, UR13, RZ, 0x3c, !PT ;  /* 0x0000000d08087c12 */ /* 0x000fe2000f8e3cff */
[----:B------:R-:W-:Y:S01]  /*32d0*/  UMOV UR23, 0xc0004010 ;  /* 0xc000401000177882 */ /* 0x000fe20000000000 */
[----:B------:R-:W-:Y:S01]  /*32e0*/  UMOV UR25, 0xc0004010 ;  /* 0xc000401000197882 */ /* 0x000fe20000000000 */
[----:B------:R-:W-:Y:S01]  /*32f0*/  UIADD3 UR15, UPT, UPT, UR15, -0x1, URZ ;  /* 0xffffffff0f0f7890 */ /* 0x000fe2000fffe0ff */
[----:B-1----:R-:W-:Y:S01]  /*3300*/  @P0 SHF.L.U32 R0, R8, 0x1f, RZ ;  /* 0x0000001f08000819 */ /* 0x002fe200000006ff */
[----:B------:R-:W-:Y:S03]  /*3310*/  UMOV UR14, UR17 ;  /* 0x00000011000e7c82 */ /* 0x000fe60008000000 */
[----:B------:R2:W4:Y:S01]  /*3320*/  @P0 SYNCS.PHASECHK.TRANS64.TRYWAIT P2, [UR4], R0 ;  /* 0x00000000ff0005a7 */ /* 0x0005220008041104 */
[----:B------:R2:W-:Y:S01]  /*3330*/  UTCQMMA gdesc[UR24], gdesc[UR22], tmem[UR8], tmem[UR20], idesc[UR21], UP4 ;  /* 0x00ff1416180075ea */ /* 0x0005e2000a000308 */
[----:B------:R-:W-:Y:S01]  /*3340*/  UPLOP3.LUT UP4, UPT, UPT, UPT, UPT, 0x80, 0x8 ;  /* 0x000000000008789c */ /* 0x000fe20003f8f070 */
[----:B------:R2:W-:Y:S01]  /*3350*/  UTCBAR [UR7], URZ ;  /* 0x000000ff070073e9 */ /* 0x0005e200080000ff */
[----:B------:R-:W-:Y:S09]  /*3360*/  BRA.U UP0, `(.L_x_59) ;  /* 0xfffffffd008c7547 */ /* 0x000ff2000b83ffff */
.L_x_56:
[----:B------:R-:W-:Y:S01]  /*3370*/  UIADD3 UR18, UPT, UPT, UR18, 0x1, URZ ;  /* 0x0000000112127890 */ /* 0x000fe2000fffe0ff */
[C---:B------:R-:W-:Y:S01]  /*3380*/  ISETP.NE.AND P0, PT, R10.reuse, 0x2, PT ;  /* 0x000000020a00780c */ /* 0x040fe20003f05270 */
[----:B------:R-:W-:Y:S02]  /*3390*/  UIADD3 UR9, UPT, UPT, UR9, 0xa0, URZ ;  /* 0x000000a009097890 */ /* 0x000fe4000fffe0ff */
[----:B------:R-:W-:Y:S01]  /*33a0*/  UISETP.NE.AND UP0, UPT, UR18, 0x4, UPT ;  /* 0x000000041200788c */ /* 0x000fe2000bf05270 */
[----:B-12---:R-:W-:Y:S02]  /*33b0*/  SEL R0, RZ, 0x1, P0 ;  /* 0x00000001ff007807 */ /* 0x006fe40000000000 */
[----:B------:R-:W-:Y:S01]  /*33c0*/  SEL R10, R10, RZ, P0 ;  /* 0x000000ff0a0a7207 */ /* 0x000fe20000000000 */
[----:B------:R-:W-:Y:S01]  /*33d0*/  USEL UR4, URZ, 0x1, UP0 ;  /* 0x00000001ff047887 */ /* 0x000fe20008000000 */
[----:B------:R-:W-:Y:S01]  /*33e0*/  LOP3.LUT R9, R9, R0, RZ, 0x3c, !PT ;  /* 0x0000000009097212 */ /* 0x000fe200078e3cff */
[----:B------:R-:W-:Y:S01]  /*33f0*/  USEL UR18, UR18, URZ, UP0 ;  /* 0x000000ff12127287 */ /* 0x000fe20008000000 */
[----:B------:R1:W-:Y:S03]  /*3400*/  UTCBAR [UR9], URZ ;  /* 0x000000ff090073e9 */ /* 0x0003e600080000ff */
[----:B------:R-:W-:Y:S01]  /*3410*/  LOP3.LUT R11, R11, UR4, RZ, 0x3c, !PT ;  /* 0x000000040b0b7c12 */ /* 0x000fe2000f8e3cff */
[----:B------:R-:W-:Y:S07]  /*3420*/  @P1 BRA `(.L_x_60) ;  /* 0xfffffff800c41947 */ /* 0x000fee000383ffff */
[----:B------:R-:W2:Y:S01]  /*3430*/  S2UR UR4, SR_CgaCtaId ;  /* 0x00000000000479c3 */ /* 0x000ea20000008800 */
[----:B------:R-:W-:Y:S01]  /*3440*/  ELECT P0, URZ, PT ;  /* 0x0000000000ff782f */ /* 0x000fe20003800000 */
[----:B------:R-:W-:Y:S01]  /*3450*/  IMAD.MOV.U32 R0, RZ, RZ, 0x1 ;  /* 0x00000001ff007424 */ /* 0x000fe200078e00ff */
[----:B------:R-:W-:Y:S01]  /*3460*/  UIADD3 UR6, UPT, UPT, UR6, 0xc0, URZ ;  /* 0x000000c006067890 */ /* 0x000fe2000fffe0ff */
[----:B------:R-:W-:Y:S01]  /*3470*/  SHF.L.U32 R3, R11, 0x1f, RZ ;  /* 0x0000001f0b037819 */ /* 0x000fe200000006ff */
[----:B------:R-:W-:-:S03]  /*3480*/  UMOV UR5, 0x40 ;  /* 0x0000004000057882 */ /* 0x000fc60000000000 */
[----:B------:R-:W-:Y:S01]  /*3490*/  UVIRTCOUNT.DEALLOC.SMPOOL 0x80 ;  /* 0x000000800000784c */ /* 0x000fe20000000000 */
[----:B--2---:R-:W-:Y:S02]  /*34a0*/  ULEA UR4, UR4, UR5, 0x18 ;  /* 0x0000000504047291 */ /* 0x004fe4000f8ec0ff */
[----:B------:R-:W-:-:S07]  /*34b0*/  ULEA UR5, UR18, UR6, 0x3 ;  /* 0x0000000612057291 */ /* 0x000fce000f8e18ff */
[----:B------:R2:W-:Y:S02]  /*34c0*/  @P0 STS.U8 [UR4+0x1c], R0 ;  /* 0x00001c00ff000988 */ /* 0x0005e40008000004 */
[----:B------:R-:W3:Y:S02]  /*34d0*/  SYNCS.PHASECHK.TRANS64.TRYWAIT P0, [UR5], R3 ;  /* 0x00000003ff0075a7 */ /* 0x000ee40008001105 */
[----:B--23--:R-:W-:Y:S05]  /*34e0*/  @!P0 BRA `(.L_x_61) ;  /* 0x0000004000588947 */ /* 0x00cfea0003800000 */
.L_x_128:
[----:B------:R-:W-:-:S04]  /*34f0*/  UIADD3 UR7, UPT, UPT, UR18, 0x1, URZ ;  /* 0x0000000112077890 */ /* 0x000fc8000fffe0ff */
[----:B------:R-:W-:-:S04]  /*3500*/  UISETP.NE.AND UP0, UPT, UR7, 0x4, UPT ;  /* 0x000000040700788c */ /* 0x000fc8000bf05270 */
[----:B------:R-:W-:Y:S02]  /*3510*/  USEL UR8, URZ, 0x1, UP0 ;  /* 0x00000001ff087887 */ /* 0x000fe40008000000 */
[----:B------:R-:W-:-:S04]  /*3520*/  USEL UR7, UR7, URZ, UP0 ;  /* 0x000000ff07077287 */ /* 0x000fc80008000000 */
[----:B------:R-:W-:Y:S01]  /*3530*/  ULEA UR5, UR7, UR6, 0x3 ;  /* 0x0000000607057291 */ /* 0x000fe2000f8e18ff */
[----:B------:R-:W-:-:S04]  /*3540*/  LOP3.LUT R2, R11, UR8, RZ, 0x3c, !PT ;  /* 0x000000080b027c12 */ /* 0x000fc8000f8e3cff */
[----:B--2---:R-:W-:-:S04]  /*3550*/  SHF.L.U32 R3, R2, 0x1f, RZ ;  /* 0x0000001f02037819 */ /* 0x004fc800000006ff */
[----:B------:R-:W2:Y:S02]  /*3560*/  SYNCS.PHASECHK.TRANS64.TRYWAIT P0, [UR5], R3 ;  /* 0x00000003ff0075a7 */ /* 0x000ea40008001105 */
[----:B--2---:R-:W-:Y:S05]  /*3570*/  @!P0 BRA `(.L_x_62) ;  /* 0x00000040004c8947 */ /* 0x004fea0003800000 */
.L_x_130:
        /* <DEDUP_REMOVED lines=9> */
.L_x_132:
[----:B------:R-:W-:-:S04]  /*3610*/  UIADD3 UR7, UPT, UPT, UR7, 0x1, URZ ;  /* 0x0000000107077890 */ /* 0x000fc8000fffe0ff */
[----:B------:R-:W-:-:S04]  /*3620*/  UISETP.NE.AND UP0, UPT, UR7, 0x4, UPT ;  /* 0x000000040700788c */ /* 0x000fc8000bf05270 */
[----:B------:R-:W-:Y:S02]  /*3630*/  USEL UR5, URZ, 0x1, UP0 ;  /* 0x00000001ff057887 */ /* 0x000fe40008000000 */
[----:B------:R-:W-:-:S04]  /*3640*/  USEL UR7, UR7, URZ, UP0 ;  /* 0x000000ff07077287 */ /* 0x000fc80008000000 */
[----:B------:R-:W-:Y:S01]  /*3650*/  ULEA UR7, UR7, UR6, 0x3 ;  /* 0x0000000607077291 */ /* 0x000fe2000f8e18ff */
[----:B--2---:R-:W-:-:S04]  /*3660*/  LOP3.LUT R3, R2, UR5, RZ, 0x3c, !PT ;  /* 0x0000000502037c12 */ /* 0x004fc8000f8e3cff */
[----:B------:R-:W-:-:S04]  /*3670*/  SHF.L.U32 R3, R3, 0x1f, RZ ;  /* 0x0000001f03037819 */ /* 0x000fc800000006ff */
[----:B------:R-:W2:Y:S02]  /*3680*/  SYNCS.PHASECHK.TRANS64.TRYWAIT P0, [UR7], R3 ;  /* 0x00000003ff0075a7 */ /* 0x000ea40008001107 */
[----:B--2---:R-:W-:Y:S05]  /*3690*/  @!P0 BRA `(.L_x_64) ;  /* 0x0000004000348947 */ /* 0x004fea0003800000 */
.L_x_134:
[----:B------:R-:W-:Y:S01]  /*36a0*/  NOP ;  /* 0x0000000000007918 */ /* 0x000fe20000000000 */
[----:B--2---:R-:W2:Y:S01]  /*36b0*/  LDS R0, [UR4+0x14] ;  /* 0x00001404ff007984 */ /* 0x004ea20008000800 */
[----:B------:R-:W-:Y:S01]  /*36c0*/  ULOP3.LUT UR6, UR19, 0xffff, URZ, 0xc0, !UPT ;  /* 0x0000ffff13067892 */ /* 0x000fe2000f8ec0ff */
[----:B------:R-:W-:Y:S01]  /*36d0*/  UMOV UR8, 0xffff ;  /* 0x0000ffff00087882 */ /* 0x000fe20000000000 */
[----:B------:R-:W-:Y:S02]  /*36e0*/  UMOV UR5, 0x1 ;  /* 0x0000000100057882 */ /* 0x000fe40000000000 */
[----:B------:R-:W-:-:S04]  /*36f0*/  USHF.R.U32.HI UR6, URZ, 0x5, UR6 ;  /* 0x00000005ff067899 */ /* 0x000fc80008011606 */
[----:B------:R-:W-:Y:S02]  /*3700*/  USHF.L.U32 UR8, UR8, UR6, URZ ;  /* 0x0000000608087299 */ /* 0x000fe400080006ff */
[----:B------:R-:W-:-:S04]  /*3710*/  USHF.L.U32 UR5, UR5, UR6, URZ ;  /* 0x0000000605057299 */ /* 0x000fc800080006ff */
[----:B--2---:R-:W-:-:S04]  /*3720*/  LOP3.LUT R0, R0, UR8, RZ, 0xc0, !PT ;  /* 0x0000000800007c12 */ /* 0x004fc8000f8ec0ff */
[----:B------:R-:W-:-:S13]  /*3730*/  ISETP.NE.AND P0, PT, R0, UR8, PT ;  /* 0x0000000800007c0c */ /* 0x000fda000bf05270 */
[----:B------:R-:W-:Y:S05]  /*3740*/  @P0 BRA `(.L_x_65) ;  /* 0x0000000000580947 */ /* 0x000fea0003800000 */
[----:B------:R-:W2:Y:S02]  /*3750*/  LDS R0, [UR4+0x18] ;  /* 0x00001804ff007984 */ /* 0x000ea40008000800 */
[----:B--2---:R-:W-:-:S04]  /*3760*/  LOP3.LUT R0, R0, UR5, RZ, 0xc0, !PT ;  /* 0x0000000500007c12 */ /* 0x004fc8000f8ec0ff */
[----:B------:R-:W-:-:S13]  /*3770*/  ISETP.NE.AND P0, PT, R0, UR5, PT ;  /* 0x0000000500007c0c */ /* 0x000fda000bf05270 */
[----:B------:R-:W-:Y:S05]  /*3780*/  @P0 BRA `(.L_x_66) ;  /* 0x00000000003c0947 */ /* 0x000fea0003800000 */
[----:B------:R-:W2:Y:S01]  /*3790*/  S2R R2, SR_LANEID ;  /* 0x0000000000027919 */ /* 0x000ea20000000000 */
[----:B------:R-:W-:Y:S01]  /*37a0*/  ULOP3.LUT UR8, URZ, UR8, URZ, 0x33, !UPT ;  /* 0x00000008ff087292 */ /* 0x000fe2000f8e33ff */
[----:B------:R-:W-:Y:S01]  /*37b0*/  LOP3.LUT R4, RZ, UR5, RZ, 0x33, !PT ;  /* 0x00000005ff047c12 */ /* 0x000fe2000f8e33ff */
[----:B------:R-:W-:Y:S02]  /*37c0*/  VOTEU.ANY UR7, UPT, PT ;  /* 0x0000000000077886 */ /* 0x000fe400038e0100 */
[----:B------:R-:W-:Y:S01]  /*37d0*/  UFLO.U32 UR7, UR7 ;  /* 0x00000007000772bd */ /* 0x000fe200080e0000 */
[----:B------:R-:W3:Y:S01]  /*37e0*/  REDUX UR5, R4 ;  /* 0x00000000040573c4 */ /* 0x000ee20000000000 */
[----:B------:R-:W-:-:S06]  /*37f0*/  IMAD.U32 R0, RZ, RZ, UR8 ;  /* 0x00000008ff007e24 */ /* 0x000fcc000f8e00ff */
[----:B------:R1:W-:Y:S01]  /*3800*/  UTCATOMSWS.AND URZ, UR8 ;  /* 0x0000000800ff79e3 */ /* 0x0003e20008000000 */
[----:B------:R-:W4:Y:S01]  /*3810*/  REDUX UR6, R0 ;  /* 0x00000000000673c4 */ /* 0x000f220000000000 */
[----:B--2---:R-:W-:Y:S01]  /*3820*/  ISETP.EQ.U32.AND P0, PT, R2, UR7, PT ;  /* 0x0000000702007c0c */ /* 0x004fe2000bf02070 */
[----:B---3--:R-:W-:Y:S01]  /*3830*/  IMAD.U32 R2, RZ, RZ, UR5 ;  /* 0x00000005ff027e24 */ /* 0x008fe2000f8e00ff */
[----:B----4-:R-:W-:-:S11]  /*3840*/  MOV R3, UR6 ;  /* 0x0000000600037c02 */ /* 0x010fd60008000f00 */
[----:B------:R1:W-:Y:S04]  /*3850*/  @P0 ATOMS.AND RZ, [UR4+0x14], R3 ;  /* 0x00001403ffff098c */ /* 0x0003e8000a800004 */
[----:B------:R1:W-:Y:S01]  /*3860*/  @P0 ATOMS.AND RZ, [UR4+0x18], R2 ;  /* 0x00001802ffff098c */ /* 0x0003e2000a800004 */
[----:B------:R-:W-:Y:S05]  /*3870*/  BRA `(.L_x_67) ;  /* 0x0000000000147947 */ /* 0x000fea0003800000 */
.L_x_66:
[----:B------:R-:W-:Y:S02]  /*3880*/  MOV R2, 0x38a0 ;  /* 0x000038a000027802 */ /* 0x000fe40000000f00 */
[----:B-1--45:R-:W-:Y:S05]  /*3890*/  CALL.REL.NOINC `($__internal_0_$__cuda_sm10x_tcgen05_guardrail_trap_col_being_dealloced_not_returned_by_alloc) ;  /* 0x0000004000907944 */ /* 0x032fea0003c00000 */
[----:B------:R-:W-:Y:S05]  /*38a0*/  BRA `(.L_x_67) ;  /* 0x0000000000087947 */ /* 0x000fea0003800000 */
.L_x_65:
[----:B------:R-:W-:Y:S02]  /*38b0*/  MOV R2, 0x38d0 ;  /* 0x000038d000027802 */ /* 0x000fe40000000f00 */
[----:B-1--45:R-:W-:Y:S05]  /*38c0*/  CALL.REL.NOINC `($__internal_2_$__cuda_sm10x_tcgen05_guardrail_trap_unallocated_columns_being_dealloced) ;  /* 0x00000040009c7944 */ /* 0x032fea0003c00000 */
.L_x_67:
[----:B------:R-:W-:Y:S01]  /*38d0*/  NOP ;  /* 0x0000000000007918 */ /* 0x000fe20000000000 */
[----:B-1----:R-:W-:Y:S05]  /*38e0*/  EXIT ;  /* 0x000000000000794d */ /* 0x002fea0003800000 */
.L_x_49:
[----:B------:R-:W-:-:S09]  /*38f0*/  UISETP.NE.OR UP2, UPT, UR8, 0x3, !UP2 ;  /* 0x000000030800788c */ /* 0x000fd2000d745670 */
[----:B------:R-:W-:Y:S05]  /*3900*/  BRA.U UP2, `(.L_x_68) ;  /* 0x0000000d02407547 */ /* 0x000fea000b800000 */
[----:B------:R-:W1:Y:S01]  /*3910*/  LDC R0, c[0x0][0xb30] ;  /* 0x0002cc00ff007b82 */ /* 0x000e620000000800 */
[----:B------:R-:W2:Y:S01]  /*3920*/  LDCU.64 UR8, c[0x0][0x888] ;  /* 0x00011100ff0877ac */ /* 0x000ea20008000a00 */
[----:B------:R-:W-:Y:S02]  /*3930*/  HFMA2 R29, -RZ, RZ, 0, 0 ;  /* 0x00000000ff1d7431 */ /* 0x000fe400000001ff */
[----:B------:R-:W-:Y:S01]  /*3940*/  IMAD.MOV.U32 R31, RZ, RZ, 0x1 ;  /* 0x00000001ff1f7424 */ /* 0x000fe200078e00ff */
[----:B------:R-:W-:Y:S01]  /*3950*/  MOV R23, 0x1000 ;  /* 0x0000100000177802 */ /* 0x000fe20000000f00 */
[----:B------:R-:W4:Y:S01]  /*3960*/  LDCU.64 UR4, c[0x0][0x890] ;  /* 0x00011200ff0477ac */ /* 0x000f220008000a00 */
[----:B------:R-:W-:Y:S01]  /*3970*/  IMAD.MOV.U32 R30, RZ, RZ, RZ ;  /* 0x000000ffff1e7224 */ /* 0x000fe200078e00ff */
[----:B------:R-:W3:Y:S01]  /*3980*/  LDC R19, c[0x0][0x370] ;  /* 0x0000dc00ff137b82 */ /* 0x000ee20000000800 */
[----:B------:R-:W-:Y:S01]  /*3990*/  UMOV UR7, 0x400 ;  /* 0x0000040000077882 */ /* 0x000fe20000000000 */
[----:B------:R-:W-:-:S02]  /*39a0*/  UPLOP3.LUT UP1, UPT, UPT, UPT, UPT, 0x40, 0x4 ;  /* 0x000000000004789c */ /* 0x000fc40003f2e870 */
[----:B------:R-:W-:-:S04]  /*39b0*/  ULEA UR7, UR37, UR7, 0x18 ;  /* 0x0000000725077291 */ /* 0x000fc8000f8ec0ff */
[----:B------:R-:W3:Y:S01]  /*39c0*/  LDC R2, c[0x0][0xb0c] ;  /* 0x0002c300ff027b82 */ /* 0x000ee20000000800 */
[----:B------:R-:W-:Y:S02]  /*39d0*/  UIADD3 UR13, UPT, UPT, UR7, 0x58, URZ ;  /* 0x00000058070d7890 */ /* 0x000fe4000fffe0ff */
[----:B--2---:R-:W-:Y:S02]  /*39e0*/  UISETP.NE.U32.AND UP2, UPT, UR8, URZ, UPT ;  /* 0x000000ff0800728c */ /* 0x004fe4000bf45070 */
[----:B------:R-:W-:Y:S02]  /*39f0*/  UIADD3 UR17, UPT, UPT, UR7, 0x50, URZ ;  /* 0x0000005007117890 */ /* 0x000fe4000fffe0ff */
[----:B----4-:R-:W-:Y:S01]  /*3a00*/  UISETP.NE.U32.AND UP3, UPT, UR4, URZ, UPT ;  /* 0x000000ff0400728c */ /* 0x010fe2000bf65070 */
[----:B------:R-:W2:Y:S01]  /*3a10*/  LDC R18, c[0x0][0xb20] ;  /* 0x0002c800ff127b82 */ /* 0x000ea20000000800 */
[----:B-1----:R-:W-:Y:S01]  /*3a20*/  ISETP.NE.AND P1, PT, R0, 0x1, PT ;  /* 0x000000010000780c */ /* 0x002fe20003f25270 */
[----:B------:R-:W-:-:S02]  /*3a30*/  UISETP.NE.AND.EX UP2, UPT, UR9, URZ, UPT, UP2 ;  /* 0x000000ff0900728c */ /* 0x000fc4000bf45320 */
[----:B------:R-:W-:Y:S02]  /*3a40*/  UPRMT UR13, UR37, 0x654, UR13 ;  /* 0x00000654250d7896 */ /* 0x000fe4000800000d */
[----:B------:R-:W-:Y:S02]  /*3a50*/  UISETP.NE.AND.EX UP3, UPT, UR5, URZ, UPT, UP3 ;  /* 0x000000ff0500728c */ /* 0x000fe4000bf65330 */
[----:B------:R-:W1:Y:S08]  /*3a60*/  LDC.64 R32, c[0x0][0x348] ;  /* 0x0000d200ff207b82 */ /* 0x000e700000000a00 */
[----:B------:R-:W4:Y:S08]  /*3a70*/  LDC.64 R16, c[0x0][0xb10] ;  /* 0x0002c400ff107b82 */ /* 0x000f300000000a00 */
[----:B------:R-:W1:Y:S08]  /*3a80*/  LDC.64 R6, c[0x0][0xb18] ;  /* 0x0002c600ff067b82 */ /* 0x000e700000000a00 */
[----:B------:R-:W1:Y:S08]  /*3a90*/  LDC.64 R4, c[0x0][0xb28] ;  /* 0x0002ca00ff047b82 */ /* 0x000e700000000a00 */
[----:B--23--:R-:W1:Y:S02]  /*3aa0*/  LDC R22, c[0x0][0x374] ;  /* 0x0000dd00ff167b82 */ /* 0x00ce640000000800 */
.L_x_77:
[C---:B------:R-:W-:Y:S02]  /*3ab0*/  LEA R0, R30.reuse, UR7, 0x3 ;  /* 0x000000071e007c11 */ /* 0x040fe4000f8e18ff */
[----:B------:R-:W-:Y:S02]  /*3ac0*/  SHF.L.U32 R3, R29, 0x1f, RZ ;  /* 0x0000001f1d037819 */ /* 0x000fe400000006ff */
[----:B------:R-:W-:Y:S02]  /*3ad0*/  LEA R24, R30, UR7, 0x4 ;  /* 0x000000071e187c11 */ /* 0x000fe4000f8e20ff */
[----:B--2---:R-:W2:Y:S02]  /*3ae0*/  SYNCS.PHASECHK.TRANS64.TRYWAIT P0, [R0+URZ+0x80], R3 ;  /* 0x00008003000075a7 */ /* 0x004ea400080011ff */
[----:B--2---:R-:W-:Y:S05]  /*3af0*/  @!P0 BRA `(.L_x_69) ;  /* 0x0000003c00348947 */ /* 0x004fea0003800000 */
.L_x_135:
[----:B------:R-:W-:Y:S01]  /*3b00*/  ISETP.GE.AND P0, PT, R40, 0x1, PT ;  /* 0x000000012800780c */ /* 0x000fe20003f06270 */
[----:B------:R-:W3:Y:S01]  /*3b10*/  LDS.128 R24, [R24+0x110] ;  /* 0x0001100018187984 */ /* 0x000ee20000000c00 */
[----:B--2---:R-:W-:Y:S01]  /*3b20*/  VIADD R0, R0, 0x90 ;  /* 0x0000009000007836 */ /* 0x004fe20000000000 */
[----:B------:R-:W-:Y:S01]  /*3b30*/  @!PT LDS RZ, [RZ] ;  /* 0x00000000fffff984 */ /* 0x000fe20000000800 */
[----:B------:R-:W-:Y:S01]  /*3b40*/  @!PT LDS RZ, [RZ] ;  /* 0x00000000fffff984 */ /* 0x000fe20000000800 */
[----:B------:R-:W-:Y:S01]  /*3b50*/  @!PT LDS RZ, [RZ] ;  /* 0x00000000fffff984 */ /* 0x000fe20000000800 */
[----:B------:R-:W-:Y:S01]  /*3b60*/  @!PT LDS RZ, [RZ] ;  /* 0x00000000fffff984 */ /* 0x000fe20000000800 */
[----:B------:R2:W-:Y:S06]  /*3b70*/  MEMBAR.ALL.CTA ;  /* 0x0000000000007992 */ /* 0x0005ec0000008000 */
[----:B--2---:R-:W2:Y:S01]  /*3b80*/  FENCE.VIEW.ASYNC.S ;  /* 0x00000000000073c6 */ /* 0x004ea20000000000 */
[----:B------:R-:W-:Y:S04]  /*3b90*/  PRMT R0, RZ, 0x654, R0 ;  /* 0x00000654ff007816 */ /* 0x000fe80000000000 */
[----:B--2---:R2:W-:Y:S01]  /*3ba0*/  SYNCS.ARRIVE.TRANS64.RED.A1T0 RZ, [R0+URZ], RZ ;  /* 0x000000ff00ff79a7 */ /* 0x0045e200081004ff */
[----:B---3--:R-:W-:Y:S11]  /*3bb0*/  LOP3.LUT P3, RZ, R26, 0x1, RZ, 0xc0, !PT ;  /* 0x000000011aff7812 */ /* 0x008ff6000786c0ff */
[----:B------:R-:W-:Y:S02]  /*3bc0*/  @!UPT UIADD3 URZ, UPT, UPT, URZ, URZ, URZ ;  /* 0x000000fffffff290 */ /* 0x000fe4000fffe0ff */
[----:B------:R-:W-:Y:S02]  /*3bd0*/  @P3 MOV R13, R24 ;  /* 0x00000018000d3202 */ /* 0x000fe40000000f00 */
[----:B------:R-:W-:Y:S01]  /*3be0*/  @P3 LOP3.LUT R8, R25, 0xffff, RZ, 0xc0, !PT ;  /* 0x0000ffff19083812 */ /* 0x000fe200078ec0ff */
[----:B--2---:R-:W-:Y:S06]  /*3bf0*/  @!P0 BRA `(.L_x_70) ;  /* 0x0000000000a48947 */ /* 0x004fec0003800000 */
[----:B-1----:R-:W-:Y:S01]  /*3c00*/  IMAD.HI.U32 R35, R22, R7, RZ ;  /* 0x0000000716237227 */ /* 0x002fe200078e00ff */
[----:B------:R-:W-:Y:S02]  /*3c10*/  ISETP.NE.AND P0, PT, R6, 0x1, PT ;  /* 0x000000010600780c */ /* 0x000fe40003f05270 */
[----:B------:R-:W-:Y:S01]  /*3c20*/  ISETP.NE.AND P2, PT, R40, 0x1, PT ;  /* 0x000000012800780c */ /* 0x000fe20003f45270 */
[----:B----4-:R-:W-:Y:S01]  /*3c30*/  IMAD.HI.U32 R34, R19, R16, RZ ;  /* 0x0000001013227227 */ /* 0x010fe200078e00ff */
[----:B------:R-:W-:Y:S02]  /*3c40*/  SHF.R.U32.HI R35, RZ, R18, R35 ;  /* 0x00000012ff237219 */ /* 0x000fe40000011623 */
[----:B------:R-:W-:Y:S01]  /*3c50*/  ISETP.NE.AND P4, PT, R2, 0x1, PT ;  /* 0x000000010200780c */ /* 0x000fe20003f85270 */
[----:B------:R-:W-:Y:S01]  /*3c60*/  IMAD.HI.U32 R36, R13, R16, RZ ;  /* 0x000000100d247227 */ /* 0x000fe200078e00ff */
[----:B------:R-:W-:Y:S02]  /*3c70*/  SHF.R.U32.HI R34, RZ, R17, R34 ;  /* 0x00000011ff227219 */ /* 0x000fe40000011622 */
[----:B------:R-:W-:Y:S01]  /*3c80*/  SEL R3, R22, R35, !P0 ;  /* 0x0000002316037207 */ /* 0x000fe20004000000 */
[C---:B------:R-:W-:Y:S01]  /*3c90*/  IMAD.HI.U32 R35, R8.reuse, R7, RZ ;  /* 0x0000000708237227 */ /* 0x040fe200078e00ff */
[----:B------:R-:W-:Y:S02]  /*3ca0*/  SEL R11, R19, R34, !P4 ;  /* 0x00000022130b7207 */ /* 0x000fe40006000000 */
[----:B------:R-:W-:Y:S01]  /*3cb0*/  SHF.R.U32.HI R36, RZ, R17, R36 ;  /* 0x00000011ff247219 */ /* 0x000fe20000011624 */
[----:B------:R-:W-:Y:S01]  /*3cc0*/  IMAD.HI.U32 R38, R3, R4, RZ ;  /* 0x0000000403267227 */ /* 0x000fe200078e00ff */
[----:B------:R-:W-:Y:S03]  /*3cd0*/  SHF.R.U32.HI R35, RZ, R18, R35 ;  /* 0x00000012ff237219 */ /* 0x000fe60000011623 */
[----:B------:R-:W-:Y:S01]  /*3ce0*/  IMAD.HI.U32 R34, R11, R4, RZ ;  /* 0x000000040b227227 */ /* 0x000fe200078e00ff */
[----:B------:R-:W-:Y:S02]  /*3cf0*/  @P2 SHF.R.U32.HI R3, RZ, R5, R38 ;  /* 0x00000005ff032219 */ /* 0x000fe40000011626 */
[----:B------:R-:W-:Y:S02]  /*3d00*/  SEL R9, R8, R35, !P0 ;  /* 0x0000002308097207 */ /* 0x000fe40004000000 */
[----:B------:R-:W-:Y:S01]  /*3d10*/  @P2 SHF.R.U32.HI R11, RZ, R5, R34 ;  /* 0x00000005ff0b2219 */ /* 0x000fe20000011622 */
[C---:B------:R-:W-:Y:S01]  /*3d20*/  IMAD R10, R40.reuse, R3, RZ ;  /* 0x00000003280a7224 */ /* 0x040fe200078e02ff */
[----:B------:R-:W-:Y:S01]  /*3d30*/  SEL R3, R13, R36, !P4 ;  /* 0x000000240d037207 */ /* 0x000fe20006000000 */
[C---:B------:R-:W-:Y:S03]  /*3d40*/  IMAD.HI.U32 R14, R9.reuse, R4, RZ ;  /* 0x00000004090e7227 */ /* 0x040fe600078e00ff */
[----:B------:R-:W-:Y:S01]  /*3d50*/  ISETP.GE.AND P0, PT, R9, R10, PT ;  /* 0x0000000a0900720c */ /* 0x000fe20003f06270 */
[C---:B------:R-:W-:Y:S01]  /*3d60*/  IMAD R12, R40.reuse, R11, RZ ;  /* 0x0000000b280c7224 */ /* 0x040fe200078e02ff */
[-C--:B------:R-:W-:Y:S04]  /*3d70*/  SHF.R.U32.HI R14, RZ, R5.reuse, R14 ;  /* 0x00000005ff0e7219 */ /* 0x080fe8000001160e */
[----:B------:R-:W-:Y:S02]  /*3d80*/  ISETP.GE.OR P0, PT, R3, R12, P0 ;  /* 0x0000000c0300720c */ /* 0x000fe40000706670 */
[----:B------:R-:W-:Y:S05]  /*3d90*/  SEL R15, R9, R14, !P2 ;  /* 0x0000000e090f7207 */ /* 0x000fea0005000000 */
[----:B------:R-:W-:Y:S04]  /*3da0*/  IMAD.MOV R14, RZ, RZ, -R15 ;  /* 0x000000ffff0e7224 */ /* 0x000fe800078e0a0f */
[----:B------:R-:W-:Y:S02]  /*3db0*/  IMAD R14, R40, R14, R9 ;  /* 0x0000000e280e7224 */ /* 0x000fe400078e0209 */
[C---:B------:R-:W-:Y:S05]  /*3dc0*/  @!P0 IMAD.HI.U32 R10, R3.reuse, R4, RZ ;  /* 0x00000004030a8227 */ /* 0x040fea00078e00ff */
[----:B------:R-:W-:Y:S04]  /*3dd0*/  @!P0 SHF.R.U32.HI R10, RZ, R5, R10 ;  /* 0x00000005ff0a8219 */ /* 0x000fe8000001160a */
[----:B------:R-:W-:Y:S01]  /*3de0*/  @!P0 SEL R0, R3, R10, !P2 ;  /* 0x0000000a03008207 */ /* 0x000fe20005000000 */
[----:B------:R-:W-:Y:S03]  /*3df0*/  IMAD.MOV R10, RZ, RZ, -R3 ;  /* 0x000000ffff0a7224 */ /* 0x000fe600078e0a03 */
[----:B------:R-:W-:Y:S01]  /*3e00*/  @!P0 IADD3 R15, PT, PT, R15, -R0, RZ ;  /* 0x800000000f0f8210 */ /* 0x000fe20007ffe0ff */
[----:B------:R-:W-:Y:S01]  /*3e10*/  @!P0 IMAD R0, R11, R14, R0 ;  /* 0x0000000e0b008224 */ /* 0x000fe200078e0200 */
[----:B------:R-:W-:Y:S01]  /*3e20*/  IADD3 R11, PT, PT, -R9, RZ, RZ ;  /* 0x000000ff090b7210 */ /* 0x000fe20007ffe1ff */
[----:B------:R-:W-:Y:S02]  /*3e30*/  IMAD R13, R2, R10, R13 ;  /* 0x0000000a020d7224 */ /* 0x000fe400078e020d */
[----:B------:R-:W-:Y:S02]  /*3e40*/  @!P0 IMAD R9, R15, R40, R3 ;  /* 0x000000280f098224 */ /* 0x000fe400078e0203 */
[----:B------:R-:W-:Y:S02]  /*3e50*/  @!P0 IMAD.MOV.U32 R3, RZ, RZ, R0 ;  /* 0x000000ffff038224 */ /* 0x000fe400078e0000 */
[----:B------:R-:W-:Y:S02]  /*3e60*/  IMAD R8, R6, R11, R8 ;  /* 0x0000000b06087224 */ /* 0x000fe400078e0208 */
[----:B------:R-:W-:Y:S02]  /*3e70*/  IMAD R13, R3, R2, R13 ;  /* 0x00000002030d7224 */ /* 0x000fe400078e020d */
[----:B------:R-:W-:Y:S02]  /*3e80*/  IMAD R8, R9, R6, R8 ;  /* 0x0000000609087224 */ /* 0x000fe400078e0208 */
.L_x_70:
[----:B------:R-:W-:Y:S05]  /*3e90*/  BRA.U UP1, `(.L_x_71) ;  /* 0x0000000101107547 */ /* 0x000fea000b800000 */
[----:B------:R-:W-:Y:S04]  /*3ea0*/  MOV R0, UR6 ;  /* 0x0000000600007c02 */ /* 0x000fe80008000f00 */
[----:B------:R-:W-:Y:S04]  /*3eb0*/  SHF.L.U32 R3, R0, 0x1f, RZ ;  /* 0x0000001f00037819 */ /* 0x000fe800000006ff */
[----:B------:R-:W2:Y:S02]  /*3ec0*/  SYNCS.PHASECHK.TRANS64.TRYWAIT P0, [UR7+0x78], R3 ;  /* 0x00007803ff0075a7 */ /* 0x000ea40008001107 */
[----:B--2---:R-:W-:Y:S05]  /*3ed0*/  @!P0 BRA `(.L_x_72) ;  /* 0x0000003800508947 */ /* 0x004fea0003800000 */
.L_x_71:
[----:B------:R-:W-:Y:S02]  /*3ee0*/  R2UR UR19, R21 ;  /* 0x00000000151372ca */ /* 0x000fe400000e0000 */
[----:B------:R-:W-:Y:S02]  /*3ef0*/  R2UR UR18, R20 ;  /* 0x00000000141272ca */ /* 0x000fe400000e0000 */
[----:B------:R-:W-:Y:S02]  /*3f00*/  ISETP.NE.U32.AND P2, PT, RZ, UR4, PT ;  /* 0x00000004ff007c0c */ /* 0x000fe4000bf45070 */
[----:B------:R-:W-:Y:S02]  /*3f10*/  SHF.L.U32 R12, R31, 0x1f, RZ ;  /* 0x0000001f1f0c7819 */ /* 0x000fe400000006ff */
[----:B------:R-:W-:Y:S05]  /*3f20*/  ISETP.NE.AND.EX P2, PT, RZ, UR5, PT, P2 ;  /* 0x00000005ff007c0c */ /* 0x000fea000bf45320 */
[----:B------:R-:W-:Y:S02]  /*3f30*/  USHF.L.U32 UR19, UR19, 0x6, URZ ;  /* 0x0000000613137899 */ /* 0x000fe400080006ff */
[----:B------:R-:W-:Y:S01]  /*3f40*/  USHF.L.U32 UR18, UR18, 0x7, URZ ;  /* 0x0000000712127899 */ /* 0x000fe200080006ff */
[----:B------:R-:W-:Y:S11]  /*3f50*/  BRA.U !UP3, `(.L_x_73) ;  /* 0x000000010b347547 */ /* 0x000ff6000b800000 */
[----:B------:R-:W-:Y:S01]  /*3f60*/  UPLOP3.LUT UP0, UPT, UPT, UPT, UP2, 0x80, 0x8 ;  /* 0x000000000008789c */ /* 0x000fe20003f0f020 */
[----:B--2---:R-:W-:Y:S02]  /*3f70*/  HFMA2 R0, -RZ, RZ, 0, 5.9604644775390625e-08 ;  /* 0x00000001ff007431 */ /* 0x004fe400000001ff */
[----:B------:R-:W-:Y:S03]  /*3f80*/  IMAD.MOV.U32 R95, RZ, RZ, 0x1 ;  /* 0x00000001ff5f7424 */ /* 0x000fe600078e00ff */
[----:B------:R-:W-:Y:S05]  /*3f90*/  PLOP3.LUT P0, PT, PT, PT, UP0, 0x80, 0x8 ;  /* 0x000000000008781c */ /* 0x000fea0003f0f008 */
[----:B------:R-:W2:Y:S01]  /*3fa0*/  @UP0 LDCU.64 UR10, c[0x0][0x888] ;  /* 0x00011100ff0a07ac */ /* 0x000ea20008000a00 */
[----:B------:R-:W-:Y:S07]  /*3fb0*/  @UP0 UIMAD UR8, UR36, UR4, URZ ;  /* 0x00000004240802a4 */ /* 0x000fee000f8e02ff */
[----:B------:R-:W-:Y:S01]  /*3fc0*/  @!P0 PRMT R95, R0, 0x7610, R95 ;  /* 0x00007610005f8816 */ /* 0x000fe2000000005f */
[----:B--2---:R-:W-:Y:S03]  /*3fd0*/  @UP0 UIMAD.WIDE UR10, UR8, 0x4, UR10 ;  /* 0x00000004080a08a5 */ /* 0x004fe6000f8e020a */
[----:B------:R-:W2:Y:S03]  /*3fe0*/  @!UP0 LDCU UR8, c[0x0][0x880] ;  /* 0x00011000ff0887ac */ /* 0x000ea60008000800 */
[----:B------:R-:W-:Y:S01]  /*3ff0*/  IMAD.U32 R10, RZ, RZ, UR10 ;  /* 0x0000000aff0a7e24 */ /* 0x000fe2000f8e00ff */
[----:B------:R-:W-:Y:S05]  /*4000*/  MOV R11, UR11 ;  /* 0x0000000b000b7c02 */ /* 0x000fea0008000f00 */
[----:B-----5:R3:W5:Y:S02]  /*4010*/  @P0 LDG.E R49, desc[UR46][R10.64] ;  /* 0x0000002e0a310981 */ /* 0x020764000c1e1900 */
[----:B--23--:R-:W-:Y:S07]  /*4020*/  @!P0 IMAD.U32 R49, RZ, RZ, UR8 ;  /* 0x00000008ff318e24 */ /* 0x00cfee000f8e00ff */
.L_x_73:
[----:B-----5:R-:W-:Y:S01]  /*4030*/  @!P2 FSETP.EQ.AND P0, PT, R49, RZ, PT ;  /* 0x000000ff3100a20b */ /* 0x020fe20003f02000 */
[----:B------:R-:W-:Y:S01]  /*4040*/  @!UPT UIADD3 URZ, UPT, UPT, URZ, URZ, URZ ;  /* 0x000000fffffff290 */ /* 0x000fe2000fffe0ff */
[----:B------:R-:W-:Y:S11]  /*4050*/  @!P2 BRA `(.L_x_74) ;  /* 0x000000000014a947 */ /* 0x000ff60003800000 */
[----:B------:R-:W-:Y:S02]  /*4060*/  LOP3.LUT P2, RZ, R95, 0xff, RZ, 0xc0, !PT ;  /* 0x000000ff5fff7812 */ /* 0x000fe4000784c0ff */
[----:B------:R-:W-:Y:S04]  /*4070*/  PLOP3.LUT P0, PT, PT, PT, UP0, 0x80, 0x8 ;  /* 0x000000000008781c */ /* 0x000fe80003f0f008 */
[----:B------:R-:W-:Y:S07]  /*4080*/  PLOP3.LUT P0, PT, P0, PT, PT, 0x8, 0x80 ;  /* 0x000000000080781c */ /* 0x000fee000070e170 */
[----:B------:R-:W-:Y:S11]  /*4090*/  @P2 FSETP.EQ.AND P0, PT, R49, RZ, PT ;  /* 0x000000ff3100220b */ /* 0x000ff60003f02000 */
[----:B------:R-:W-:Y:S02]  /*40a0*/  @!UPT UIADD3 URZ, UPT, UPT, URZ, URZ, URZ ;  /* 0x000000fffffff290 */ /* 0x000fe4000fffe0ff */
.L_x_74:
[----:B------:R-:W3:Y:S01]  /*40b0*/  SYNCS.PHASECHK.TRANS64.TRYWAIT P2, [UR7+0x60], R12 ;  /* 0x0000600cff0075a7 */ /* 0x000ee20008041107 */
[----:B------:R-:W-:Y:S04]  /*40c0*/  ELECT P4, URZ, PT ;  /* 0x0000000000ff782f */ /* 0x000fe80003880000 */
[----:B------:R-:W-:Y:S11]  /*40d0*/  PLOP3.LUT P4, PT, P0, P4, PT, 0xf2, 0x2f ;  /* 0x00000000002f781c */ /* 0x000ff60000789e72 */
[----:B------:R-:W-:Y:S02]  /*40e0*/  @!UPT UIADD3 URZ, UPT, UPT, URZ, URZ, URZ ;  /* 0x000000fffffff290 */ /* 0x000fe4000fffe0ff */
[----:B-1----:R-:W-:Y:S05]  /*40f0*/  @!P4 IADD3 R21, P0, PT, R32, 0x580, RZ ;  /* 0x000005802015c810 */ /* 0x002fea0007f1e0ff */
[----:B------:R-:W-:Y:S01]  /*4100*/  @!P4 IMAD.X R20, RZ, RZ, R33, P0 ;  /* 0x000000ffff14c224 */ /* 0x000fe200000e0621 */
[----:B---3--:R-:W-:Y:S07]  /*4110*/  @!P2 BRA `(.L_x_75) ;  /* 0x0000003400d8a947 */ /* 0x008fee0003800000 */
.L_x_138:
[----:B------:R-:W3:Y:S01]  /*4120*/  LDC.64 R14, c[0x0][0xb10] ;  /* 0x0002c400ff0e7b82 */ /* 0x000ee20000000a00 */
[----:B------:R-:W-:Y:S01]  /*4130*/  @!P4 R2UR UR8, R20 ;  /* 0x000000001408c2ca */ /* 0x000fe200000e0000 */
[----:B------:R-:W-:Y:S01]  /*4140*/  VOTEU.ALL UP1, P4 ;  /* 0x0000000000ff7886 */ /* 0x000fe20002020000 */
[----:B------:R-:W-:Y:S01]  /*4150*/  @!P4 R2UR UR9, R21 ;  /* 0x000000001509c2ca */ /* 0x000fe200000e0000 */
[----:B------:R-:W-:Y:S01]  /*4160*/  UMOV UR10, 0x0 ;  /* 0x00000000000a7882 */ /* 0x000fe20000000000 */
[----:B------:R-:W-:Y:S03]  /*4170*/  UMOV UR11, 0x10000000 ;  /* 0x10000000000b7882 */ /* 0x000fe60000000000 */
[----:B------:R-:W5:Y:S01]  /*4180*/  LDC.64 R10, c[0x0][0xb18] ;  /* 0x0002c600ff0a7b82 */ /* 0x000f620000000a00 */
[----:B------:R-:W-:Y:S01]  /*4190*/  @!UP1 UIADD3 UR16, UPT, UPT, UR7, 0x200, URZ ;  /* 0x0000020007109890 */ /* 0x000fe2000fffe0ff */
[----:B------:R-:W-:Y:S01]  /*41a0*/  @P3 SHF.R.U32.HI R28, RZ, 0x10, R25 ;  /* 0x00000010ff1c3819 */ /* 0x000fe20000011619 */
[----:B------:R-:W-:Y:S01]  /*41b0*/  VOTEU.ALL UP1, P4 ;  /* 0x0000000000ff7886 */ /* 0x000fe20002020000 */
[----:B------:R-:W-:Y:S01]  /*41c0*/  UMOV UR20, UR36 ;  /* 0x0000002400147c82 */ /* 0x000fe20008000000 */
[----:B------:R-:W-:Y:S03]  /*41d0*/  VIADD R30, R30, 0x1 ;  /* 0x000000011e1e7836 */ /* 0x000fe60000000000 */
[----:B--2---:R-:W2:Y:S01]  /*41e0*/  @!P1 LDC R0, c[0x0][0xb20] ;  /* 0x0002c800ff009b82 */ /* 0x004ea20000000800 */
[----:B------:R-:W-:Y:S01]  /*41f0*/  IMAD.U32 R21, RZ, RZ, UR8 ;  /* 0x00000008ff157e24 */ /* 0x000fe2000f8e00ff */
[----:B------:R-:W-:Y:S06]  /*4200*/  UPRMT UR8, UR37, 0x654, UR17 ;  /* 0x0000065425087896 */ /* 0x000fec0008000011 */
[----:B-1----:R-:W1:Y:S01]  /*4210*/  @!P1 LDC R3, c[0x0][0xb0c] ;  /* 0x0002c300ff039b82 */ /* 0x002e620000000800 */
[----:B------:R-:W-:Y:S01]  /*4220*/  IMAD.U32 R20, RZ, RZ, UR9 ;  /* 0x00000009ff147e24 */ /* 0x000fe2000f8e00ff */
[----:B------:R-:W-:Y:S04]  /*4230*/  @!P4 R2UR UR15, R21 ;  /* 0x00000000150fc2ca */ /* 0x000fe800000e0000 */
[----:B------:R-:W-:Y:S01]  /*4240*/  @!P4 R2UR UR14, R20 ;  /* 0x00000000140ec2ca */ /* 0x000fe200000e0000 */
[----:B------:R-:W-:Y:S11]  /*4250*/  @!P4 IMAD.MOV.U32 R20, RZ, RZ, 0x1000 ;  /* 0x00001000ff14c424 */ /* 0x000ff600078e00ff */
[----:B------:R-:W-:Y:S01]  /*4260*/  @!UPT UIADD3 URZ, UPT, UPT, URZ, URZ, URZ ;  /* 0x000000fffffff290 */ /* 0x000fe2000fffe0ff */
[----:B------:R1:W-:Y:S01]  /*4270*/  @!UP1 UTMALDG.3D [UR16], [UR14], desc[UR10] ;  /* 0x00000a100e0095b4 */ /* 0x0003e20008011000 */
[----:B------:R1:W-:Y:S02]  /*4280*/  @!P4 SYNCS.ARRIVE.TRANS64.RED.A0TR RZ, [UR7+0x50], R20 ;  /* 0x00005014ffffc9a7 */ /* 0x0003e40008300407 */
[----:B-1----:R-:W-:Y:S01]  /*4290*/  @!P1 ISETP.NE.AND P2, PT, R3, 0x1, PT ;  /* 0x000000010300980c */ /* 0x002fe20003f45270 */
[C---:B---3--:R-:W-:Y:S01]  /*42a0*/  @!P1 IMAD.HI.U32 R14, R13.reuse, R14, RZ ;  /* 0x0000000e0d0e9227 */ /* 0x048fe200078e00ff */
[----:B-----5:R-:W-:Y:S03]  /*42b0*/  @!P1 ISETP.NE.AND P0, PT, R10, 0x1, PT ;  /* 0x000000010a00980c */ /* 0x020fe60003f05270 */
[C---:B------:R-:W-:Y:S01]  /*42c0*/  @!P1 IMAD.HI.U32 R11, R8.reuse, R11, RZ ;  /* 0x0000000b080b9227 */ /* 0x040fe200078e00ff */
[----:B------:R-:W-:Y:S04]  /*42d0*/  @!P1 SHF.R.U32.HI R14, RZ, R15, R14 ;  /* 0x0000000fff0e9219 */ /* 0x000fe8000001160e */
[----:B--2---:R-:W-:Y:S01]  /*42e0*/  @!P1 SHF.R.U32.HI R9, RZ, R0, R11 ;  /* 0x00000000ff099219 */ /* 0x004fe2000001160b */
[----:B------:R-:W-:Y:S01]  /*42f0*/  SYNCS.ARRIVE.TRANS64.RED.A1T0 RZ, [UR8], RZ ;  /* 0x000000ffffff79a7 */ /* 0x000fe20008100408 */
[----:B------:R-:W-:Y:S02]  /*4300*/  @!P1 SEL R14, R13, R14, !P2 ;  /* 0x0000000e0d0e9207 */ /* 0x000fe40005000000 */
[----:B------:R-:W-:Y:S01]  /*4310*/  @!P1 SEL R9, R8, R9, !P0 ;  /* 0x0000000908099207 */ /* 0x000fe20004000000 */
[----:B------:R-:W1:Y:S04]  /*4320*/  SYNCS.PHASECHK.TRANS64.TRYWAIT P5, [UR7+0x68], R12 ;  /* 0x0000680cff0075a7 */ /* 0x000e6800080a1107 */
[----:B------:R-:W-:Y:S02]  /*4330*/  @!P1 IMAD.IADD R0, R9, 0x1, -R14 ;  /* 0x0000000109009824 */ /* 0x000fe400078e0a0e */
[----:B------:R-:W-:Y:S02]  /*4340*/  @!P1 IMAD.IADD R9, R14, 0x1, -R9 ;  /* 0x000000010e099824 */ /* 0x000fe400078e0a09 */
[----:B------:R-:W-:Y:S02]  /*4350*/  @!P1 IMAD R13, R0, R3, R13 ;  /* 0x00000003000d9224 */ /* 0x000fe400078e020d */
[----:B------:R-:W-:Y:S01]  /*4360*/  @!P1 IMAD R8, R9, R10, R8 ;  /* 0x0000000a09089224 */ /* 0x000fe200078e0208 */
[----:B-1----:R-:W-:Y:S06]  /*4370*/  @!P5 BRA `(.L_x_76) ;  /* 0x000000340058d947 */ /* 0x002fec0003800000 */
.L_x_140:
[----:B-1----:R-:W-:Y:S01]  /*4380*/  @!P4 IADD3 R3, P0, PT, R32, 0x580, RZ ;  /* 0x000005802003c810 */ /* 0x002fe20007f1e0ff */
[----:B------:R-:W-:Y:S01]  /*4390*/  VOTEU.ALL UP1, P4 ;  /* 0x0000000000ff7886 */ /* 0x000fe20002020000 */
[----:B------:R-:W-:Y:S01]  /*43a0*/  UMOV UR20, 0x0 ;  /* 0x0000000000147882 */ /* 0x000fe20000000000 */
[----:B------:R-:W-:Y:S01]  /*43b0*/  UMOV UR21, 0x10000000 ;  /* 0x1000000000157882 */ /* 0x000fe20000000000 */
[----:B------:R-:W-:Y:S01]  /*43c0*/  @!P4 R2UR UR9, R3 ;  /* 0x000000000309c2ca */ /* 0x000fe200000e0000 */
[----:B------:R-:W-:Y:S01]  /*43d0*/  @!P4 IMAD.X R0, RZ, RZ, R33, P0 ;  /* 0x000000ffff00c224 */ /* 0x000fe200000e0621 */
[----:B------:R-:W-:Y:S01]  /*43e0*/  @!UP1 UIADD3 UR10, UPT, UPT, UR18, 0x40, URZ ;  /* 0x00000040120a9890 */ /* 0x000fe2000fffe0ff */
[----:B------:R-:W-:Y:S01]  /*43f0*/  ISETP.NE.AND P0, PT, R30, 0x2, PT ;  /* 0x000000021e00780c */ /* 0x000fe20003f05270 */
[----:B------:R-:W-:Y:S01]  /*4400*/  UMOV UR11, UR19 ;  /* 0x00000013000b7c82 */ /* 0x000fe20008000000 */
[----:B------:R-:W-:Y:S01]  /*4410*/  UMOV UR12, UR36 ;  /* 0x00000024000c7c82 */ /* 0x000fe20008000000 */
[----:B------:R-:W-:Y:S01]  /*4420*/  @!P4 R2UR UR8, R0 ;  /* 0x000000000008c2ca */ /* 0x000fe200000e0000 */
[----:B------:R-:W-:Y:S01]  /*4430*/  IMAD.IADD R20, R8, 0x1, R94 ;  /* 0x0000000108147824 */ /* 0x000fe200078e025e */
[----:B------:R-:W-:Y:S01]  /*4440*/  @P3 R2UR UR36, R28 ;  /* 0x000000001c2432ca */ /* 0x000fe200000e0000 */
[----:B------:R-:W-:Y:S01]  /*4450*/  IMAD.IADD R21, R13, 0x1, R96 ;  /* 0x000000010d157824 */ /* 0x000fe200078e0260 */
[----:B------:R-:W-:Y:S02]  /*4460*/  SEL R0, RZ, 0x1, P0 ;  /* 0x00000001ff007807 */ /* 0x000fe40000000000 */
[----:B------:R-:W-:Y:S01]  /*4470*/  LOP3.LUT R31, R31, 0x1, RZ, 0x3c, !PT ;  /* 0x000000011f1f7812 */ /* 0x000fe200078e3cff */
[----:B------:R-:W-:Y:S01]  /*4480*/  IMAD.U32 R10, RZ, RZ, UR9 ;  /* 0x00000009ff0a7e24 */ /* 0x000fe2000f8e00ff */
[----:B------:R-:W-:Y:S01]  /*4490*/  @!UP1 UIADD3 UR9, UPT, UPT, UR7, 0x58, URZ ;  /* 0x0000005807099890 */ /* 0x000fe2000fffe0ff */
[----:B------:R-:W-:Y:S02]  /*44a0*/  LOP3.LUT R29, R29, R0, RZ, 0x3c, !PT ;  /* 0x000000001d1d7212 */ /* 0x000fe400078e3cff */
[----:B------:R-:W-:Y:S02]  /*44b0*/  SEL R30, R30, RZ, P0 ;  /* 0x000000ff1e1e7207 */ /* 0x000fe40000000000 */
[----:B------:R-:W-:Y:S01]  /*44c0*/  IMAD.U32 R11, RZ, RZ, UR8 ;  /* 0x00000008ff0b7e24 */ /* 0x000fe2000f8e00ff */
[----:B------:R-:W-:Y:S01]  /*44d0*/  @!P4 R2UR UR14, R10 ;  /* 0x000000000a0ec2ca */ /* 0x000fe200000e0000 */
[----:B------:R-:W-:Y:S01]  /*44e0*/  @!UP1 UIADD3 UR8, UPT, UPT, UR7, 0x1200, URZ ;  /* 0x0000120007089890 */ /* 0x000fe2000fffe0ff */
[----:B------:R-:W-:Y:S02]  /*44f0*/  VOTEU.ALL UP1, P4 ;  /* 0x0000000000ff7886 */ /* 0x000fe40002020000 */
[----:B------:R-:W-:Y:S11]  /*4500*/  @!P4 R2UR UR15, R11 ;  /* 0x000000000b0fc2ca */ /* 0x000ff600000e0000 */
[----:B------:R-:W-:Y:S02]  /*4510*/  @!UPT UIADD3 URZ, UPT, UPT, URZ, URZ, URZ ;  /* 0x000000fffffff290 */ /* 0x000fe4000fffe0ff */
[----:B------:R2:W-:Y:S01]  /*4520*/  @!UP1 UTMALDG.3D [UR8], [UR14], desc[UR20] ;  /* 0x000014080e0095b4 */ /* 0x0005e20008011000 */
[----:B------:R2:W-:Y:S01]  /*4530*/  @!P4 SYNCS.ARRIVE.TRANS64.RED.A0TR RZ, [UR7+0x58], R23 ;  /* 0x00005817ffffc9a7 */ /* 0x0005e20008300407 */
[----:B------:R-:W-:Y:S01]  /*4540*/  UPLOP3.LUT UP1, UPT, UPT, UPT, UPT, 0x80, 0x8 ;  /* 0x000000000008789c */ /* 0x000fe20003f2f070 */
[----:B------:R-:W-:Y:S01]  /*4550*/  SYNCS.ARRIVE.TRANS64.RED.A1T0 RZ, [UR13], RZ ;  /* 0x000000ffffff79a7 */ /* 0x000fe2000810040d */
[----:B------:R-:W-:Y:S09]  /*4560*/  @P3 BRA `(.L_x_77) ;  /* 0xfffffff400503947 */ /* 0x000ff2000383ffff */
[----:B------:R-:W-:-:S04]  /*4570*/  SHF.L.U32 R3, R31, 0x1f, RZ ;  /* 0x0000001f1f037819 */ /* 0x000fc800000006ff */
[----:B------:R-:W1:Y:S02]  /*4580*/  SYNCS.PHASECHK.TRANS64.TRYWAIT P0, [UR7+0x60], R3 ;  /* 0x00006003ff0075a7 */ /* 0x000e640008001107 */
[----:B-1----:R-:W-:Y:S05]  /*4590*/  @!P0 BRA `(.L_x_78) ;  /* 0x0000003000e88947 */ /* 0x002fea0003800000 */
.L_x_142:
[----:B-1----:R-:W-:-:S07]  /*45a0*/  MOV R0, UR7 ;  /* 0x0000000700007c02 */ /* 0x002fce0008000f00 */
.L_x_79:
[----:B-1----:R-:W-:-:S04]  /*45b0*/  SHF.L.U32 R3, R31, 0x1f, RZ ;  /* 0x0000001f1f037819 */ /* 0x002fc800000006ff */
[----:B------:R1:W3:Y:S03]  /*45c0*/  SYNCS.PHASECHK.TRANS64.TRYWAIT P0, [R0+URZ+0x68], R3 ;  /* 0x00006803000075a7 */ /* 0x0002e600080011ff */
[----:B---3--:R-:W-:Y:S05]  /*45d0*/  @!P0 NANOSLEEP.SYNCS 0x989680 ;  /* 0x009896800000895d */ /* 0x008fea0003900000 */
[----:B------:R-:W3:Y:S02]  /*45e0*/  @!P0 SYNCS.PHASECHK.TRANS64 P0, [R0+URZ+0x68], R3 ;  /* 0x00006803000085a7 */ /* 0x000ee400080010ff */
[----:B--23--:R-:W-:Y:S05]  /*45f0*/  @P0 EXIT ;  /* 0x000000000000094d */ /* 0x00cfea0003800000 */
[----:B------:R-:W-:Y:S05]  /*4600*/  BRA `(.L_x_79) ;  /* 0xfffffffc00e87947 */ /* 0x000fea000383ffff */
.L_x_68:
[----:B------:R-:W-:-:S06]  /*4610*/  UISETP.GE.AND UP1, UPT, UR8, 0x4, UPT ;  /* 0x000000040800788c */ /* 0x000fcc000bf26270 */
[----:B------:R-:W-:-:S13]  /*4620*/  PLOP3.LUT P0, PT, PT, PT, UP1, 0x80, 0x8 ;  /* 0x000000000008781c */ /* 0x000fda0003f0f018 */
[----:B------:R-:W-:Y:S05]  /*4630*/  @!P0 EXIT ;  /* 0x000000000000894d */ /* 0x000fea0003800000 */
[----:B------:R-:W-:Y:S01]  /*4640*/  BAR.SYNC.DEFER_BLOCKING 0x6, 0xa0 ;  /* 0x0182800000007b1d */ /* 0x000fe20000010000 */
[C---:B------:R-:W-:Y:S01]  /*4650*/  IMAD.SHL.U32 R7, R108.reuse, 0x40, RZ ;  /* 0x000000406c077824 */ /* 0x040fe200078e00ff */
[C---:B------:R-:W-:Y:S01]  /*4660*/  LOP3.LUT R110, R108.reuse, 0x60, RZ, 0xc0, !PT ;  /* 0x000000606c6e7812 */ /* 0x040fe200078ec0ff */
[C---:B------:R-:W-:Y:S01]  /*4670*/  IMAD.SHL.U32 R100, R108.reuse, 0x20, RZ ;  /* 0x000000206c647824 */ /* 0x040fe200078e00ff */
[----:B------:R-:W-:Y:S01]  /*4680*/  CS2R R106, SRZ ;  /* 0x00000000006a7805 */ /* 0x000fe2000001ff00 */
[C---:B------:R-:W-:Y:S01]  /*4690*/  IMAD.SHL.U32 R0, R108.reuse, 0x2, RZ ;  /* 0x000000026c007824 */ /* 0x040fe200078e00ff */
[----:B------:R-:W-:Y:S02]  /*46a0*/  UMOV UR49, 0x400 ;  /* 0x0000040000317882 */ /* 0x000fe40000000000 */
[----:B------:R-:W1:Y:S01]  /*46b0*/  LDC R99, c[0x0][0x370] ;  /* 0x0000dc00ff637b82 */ /* 0x000e620000000800 */
[----:B------:R-:W-:Y:S01]  /*46c0*/  ULEA UR49, UR37, UR49, 0x18 ;  /* 0x0000003125317291 */ /* 0x000fe2000f8ec0ff */
[----:B------:R-:W-:Y:S01]  /*46d0*/  LOP3.LUT R5, R7, 0x180, RZ, 0xc0, !PT ;  /* 0x0000018007057812 */ /* 0x000fe200078ec0ff */
[----:B------:R-:W-:Y:S01]  /*46e0*/  IMAD.U32 R46, R108, 0x10000, RZ ;  /* 0x000100006c2e7824 */ /* 0x000fe200078e00ff */
[----:B------:R-:W-:Y:S01]  /*46f0*/  LOP3.LUT R100, R100, 0xc00, RZ, 0xc0, !PT ;  /* 0x00000c0064647812 */ /* 0x000fe200078ec0ff */
[----:B------:R-:W-:Y:S01]  /*4700*/  UIADD3 UR4, UPT, UPT, UR49, 0x2200, URZ ;  /* 0x0000220031047890 */ /* 0x000fe2000fffe0ff */
[----:B------:R-:W-:Y:S01]  /*4710*/  LOP3.LUT R0, R5, 0x20, R0, 0xf8, !PT ;  /* 0x0000002005007812 */ /* 0x000fe200078ef800 */
[----:B------:R-:W-:Y:S01]  /*4720*/  IMAD.SHL.U32 R5, R108, 0x8, RZ ;  /* 0x000000086c057824 */ /* 0x000fe200078e00ff */
[----:B------:R-:W2:Y:S01]  /*4730*/  LDC R42, c[0x0][0xb0c] ;  /* 0x0002c300ff2a7b82 */ /* 0x000ea20000000800 */
[----:B------:R-:W-:Y:S01]  /*4740*/  LOP3.LUT R100, R100, 0x40, R7, 0xf8, !PT ;  /* 0x0000004064647812 */ /* 0x000fe200078ef807 */
[----:B------:R-:W-:Y:S01]  /*4750*/  IMAD.MOV.U32 R44, RZ, RZ, RZ ;  /* 0x000000ffff2c7224 */ /* 0x000fe200078e00ff */
[----:B------:R-:W-:Y:S01]  /*4760*/  LOP3.LUT R46, R46, 0x600000, RZ, 0xc0, !PT ;  /* 0x006000002e2e7812 */ /* 0x000fe200078ec0ff */
[----:B------:R-:W-:Y:S01]  /*4770*/  IMAD.MOV.U32 R112, RZ, RZ, RZ ;  /* 0x000000ffff707224 */ /* 0x000fe200078e00ff */
[----:B------:R-:W-:-:S02]  /*4780*/  LOP3.LUT R108, R108, 0x2, RZ, 0xc0, !PT ;  /* 0x000000026c6c7812 */ /* 0x000fc400078ec0ff */
[----:B------:R-:W-:Y:S02]  /*4790*/  CS2R R104, SRZ ;  /* 0x0000000000687805 */ /* 0x000fe4000001ff00 */
[----:B------:R-:W-:Y:S01]  /*47a0*/  LOP3.LUT R5, R0, 0x30, R5, 0x78, !PT ;  /* 0x0000003000057812 */ /* 0x000fe200078e7805 */
[----:B------:R-:W4:Y:S01]  /*47b0*/  LDC R97, c[0x0][0xb20] ;  /* 0x0002c800ff617b82 */ /* 0x000f220000000800 */
[----:B------:R-:W3:Y:S01]  /*47c0*/  LDS R3, [UR49+0x130] ;  /* 0x00013031ff037984 */ /* 0x000ee20008000800 */
[----:B------:R-:W-:Y:S01]  /*47d0*/  LOP3.LUT R100, R100, 0x200, R7, 0xf8, !PT ;  /* 0x0000020064647812 */ /* 0x000fe200078ef807 */
[----:B------:R-:W-:Y:S01]  /*47e0*/  IMAD.MOV R102, RZ, RZ, -R108 ;  /* 0x000000ffff667224 */ /* 0x000fe200078e0a6c */
[----:B------:R-:W1:Y:S01]  /*47f0*/  LDCU.64 UR52, c[0x0][0x348] ;  /* 0x00006900ff3477ac */ /* 0x000e620008000a00 */
[----:B------:R-:W-:Y:S01]  /*4800*/  IMAD.U32 R109, RZ, RZ, UR4 ;  /* 0x00000004ff6d7e24 */ /* 0x000fe2000f8e00ff */
[----:B------:R-:W-:Y:S02]  /*4810*/  LOP3.LUT R100, R100, R5, RZ, 0xfc, !PT ;  /* 0x0000000564647212 */ /* 0x000fe400078efcff */
[----:B------:R-:W1:Y:S01]  /*4820*/  LDC R41, c[0x0][0xb30] ;  /* 0x0002cc00ff297b82 */ /* 0x000e620000000800 */
[----:B------:R-:W1:Y:S01]  /*4830*/  LDCU.64 UR38, c[0x0][0x888] ;  /* 0x00011100ff2677ac */ /* 0x000e620008000a00 */
[----:B------:R-:W1:Y:S06]  /*4840*/  LDCU.64 UR44, c[0x0][0x890] ;  /* 0x00011200ff2c77ac */ /* 0x000e6c0008000a00 */
[----:B------:R-:W1:Y:S01]  /*4850*/  LDC.64 R92, c[0x0][0xb10] ;  /* 0x0002c400ff5c7b82 */ /* 0x000e620000000a00 */
[----:B------:R-:W-:-:S07]  /*4860*/  UIADD3 UR48, UPT, UPT, UR49, 0x200, URZ ;  /* 0x0000020031307890 */ /* 0x000fce000fffe0ff */
[----:B------:R-:W1:Y:S08]  /*4870*/  LDC.64 R38, c[0x0][0xb18] ;  /* 0x0002c600ff267b82 */ /* 0x000e700000000a00 */
[----:B------:R-:W1:Y:S08]  /*4880*/  LDC.64 R36, c[0x0][0xb28] ;  /* 0x0002ca00ff247b82 */ /* 0x000e700000000a00 */
[----:B------:R-:W1:Y:S01]  /*4890*/  LDC.64 R90, c[0x0][0x8b0] ;  /* 0x00022c00ff5a7b82 */ /* 0x000e620000000a00 */
[----:B---3--:R-:W-:-:S07]  /*48a0*/  IMAD.IADD R46, R3, 0x1, R46 ;  /* 0x00000001032e7824 */ /* 0x008fce00078e022e */
[----:B------:R-:W3:Y:S08]  /*48b0*/  LDC.64 R88, c[0x0][0x8a8] ;  /* 0x00022a00ff587b82 */ /* 0x000ef00000000a00 */
[----:B--2-4-:R-:W1:Y:S02]  /*48c0*/  LDC R98, c[0x0][0x374] ;  /* 0x0000dd00ff627b82 */ /* 0x014e640000000800 */
.L_x_105:
[----:B------:R-:W-:Y:S02]  /*48d0*/  LEA R0, R112, UR49, 0x3 ;  /* 0x0000003170007c11 */ /* 0x000fe4000f8e18ff */
[----:B------:R-:W-:Y:S02]  /*48e0*/  SHF.L.U32 R3, R106, 0x1f, RZ ;  /* 0x0000001f6a037819 */ /* 0x000fe400000006ff */
[----:B------:R-:W-:Y:S02]  /*48f0*/  LEA R16, R112, UR49, 0x4 ;  /* 0x0000003170107c11 */ /* 0x000fe4000f8e20ff */
[----:B------:R-:W2:Y:S02]  /*4900*/  SYNCS.PHASECHK.TRANS64.TRYWAIT P0, [R0+URZ+0x80], R3 ;  /* 0x00008003000075a7 */ /* 0x000ea400080011ff */
[----:B-12---:R-:W-:Y:S05]  /*4910*/  @!P0 BRA `(.L_x_80) ;  /* 0x0000003000208947 */ /* 0x006fea0003800000 */
.L_x_143:
[----:B------:R-:W4:Y:S01]  /*4920*/  LDC.64 R12, c[0x0][0xb10] ;  /* 0x0002c400ff0c7b82 */ /* 0x000f220000000a00 */
[----:B------:R-:W3:Y:S01]  /*4930*/  LDS.128 R16, [R16+0x110] ;  /* 0x0001100010107984 */ /* 0x000ee20000000c00 */
[----:B-1----:R-:W-:Y:S01]  /*4940*/  ISETP.NE.AND P1, PT, R41, 0x1, PT ;  /* 0x000000012900780c */ /* 0x002fe20003f25270 */
[----:B--2---:R-:W-:Y:S01]  /*4950*/  VIADD R0, R0, 0x90 ;  /* 0x0000009000007836 */ /* 0x004fe20000000000 */
[----:B------:R-:W-:Y:S04]  /*4960*/  ISETP.GE.AND P0, PT, R40, 0x1, PT ;  /* 0x000000012800780c */ /* 0x000fe80003f06270 */
[----:B------:R-:W1:Y:S01]  /*4970*/  LDC.64 R10, c[0x0][0xb18] ;  /* 0x0002c600ff0a7b82 */ /* 0x000e620000000a00 */
[----:B------:R-:W-:Y:S01]  /*4980*/  PRMT R0, RZ, 0x654, R0 ;  /* 0x00000654ff007816 */ /* 0x000fe20000000000 */
[----:B------:R-:W-:Y:S01]  /*4990*/  @!PT LDS RZ, [RZ] ;  /* 0x00000000fffff984 */ /* 0x000fe20000000800 */
[----:B------:R-:W-:Y:S01]  /*49a0*/  @!PT LDS RZ, [RZ] ;  /* 0x00000000fffff984 */ /* 0x000fe20000000800 */
[----:B------:R-:W-:Y:S01]  /*49b0*/  @!PT LDS RZ, [RZ] ;  /* 0x00000000fffff984 */ /* 0x000fe20000000800 */
[----:B------:R-:W-:Y:S01]  /*49c0*/  @!PT LDS RZ, [RZ] ;  /* 0x00000000fffff984 */ /* 0x000fe20000000800 */
[----:B------:R2:W-:Y:S06]  /*49d0*/  MEMBAR.ALL.CTA ;  /* 0x0000000000007992 */ /* 0x0005ec0000008000 */
[----:B--2---:R-:W2:Y:S01]  /*49e0*/  FENCE.VIEW.ASYNC.S ;  /* 0x00000000000073c6 */ /* 0x004ea20000000000 */
[----:B------:R-:W1:Y:S08]  /*49f0*/  @!P1 LDC R14, c[0x0][0xb20] ;  /* 0x0002c800ff0e9b82 */ /* 0x000e700000000800 */
[----:B------:R-:W1:Y:S01]  /*4a00*/  @!P1 LDC R9, c[0x0][0xb0c] ;  /* 0x0002c300ff099b82 */ /* 0x000e620000000800 */
[----:B--2---:R2:W-:Y:S01]  /*4a10*/  SYNCS.ARRIVE.TRANS64.RED.A1T0 RZ, [R0+URZ], RZ ;  /* 0x000000ff00ff79a7 */ /* 0x0045e200081004ff */
[----:B---3--:R-:W-:Y:S04]  /*4a20*/  LOP3.LUT P4, RZ, R18, 0x1, RZ, 0xc0, !PT ;  /* 0x0000000112ff7812 */ /* 0x008fe8000788c0ff */
[----:B------:R-:W-:Y:S09]  /*4a30*/  P2R R111, PR, RZ, 0x10 ;  /* 0x00000010ff6f7803 */ /* 0x000ff20000000000 */
[----:B------:R-:W-:Y:S02]  /*4a40*/  @P4 MOV R45, R16 ;  /* 0x00000010002d4202 */ /* 0x000fe40000000f00 */
[----:B------:R-:W-:Y:S01]  /*4a50*/  @P4 LOP3.LUT R43, R17, 0xffff, RZ, 0xc0, !PT ;  /* 0x0000ffff112b4812 */ /* 0x000fe200078ec0ff */
[----:B--2-4-:R-:W-:Y:S06]  /*4a60*/  @!P0 BRA `(.L_x_81) ;  /* 0x0000000000a48947 */ /* 0x014fec0003800000 */
[----:B------:R-:W-:Y:S01]  /*4a70*/  IMAD.HI.U32 R24, R98, R39, RZ ;  /* 0x0000002762187227 */ /* 0x000fe200078e00ff */
[----:B------:R-:W-:Y:S02]  /*4a80*/  ISETP.NE.AND P0, PT, R38, 0x1, PT ;  /* 0x000000012600780c */ /* 0x000fe40003f05270 */
[----:B------:R-:W-:Y:S01]  /*4a90*/  ISETP.NE.AND P2, PT, R40, 0x1, PT ;  /* 0x000000012800780c */ /* 0x000fe20003f45270 */
[-C--:B------:R-:W-:Y:S01]  /*4aa0*/  IMAD.HI.U32 R22, R99, R92.reuse, RZ ;  /* 0x0000005c63167227 */ /* 0x080fe200078e00ff */
[----:B------:R-:W-:Y:S02]  /*4ab0*/  SHF.R.U32.HI R23, RZ, R97, R24 ;  /* 0x00000061ff177219 */ /* 0x000fe40000011618 */
[----:B------:R-:W-:Y:S01]  /*4ac0*/  ISETP.NE.AND P3, PT, R42, 0x1, PT ;  /* 0x000000012a00780c */ /* 0x000fe20003f65270 */
[----:B------:R-:W-:Y:S01]  /*4ad0*/  IMAD.HI.U32 R28, R43, R39, RZ ;  /* 0x000000272b1c7227 */ /* 0x000fe200078e00ff */
[----:B------:R-:W-:Y:S02]  /*4ae0*/  SHF.R.U32.HI R22, RZ, R93, R22 ;  /* 0x0000005dff167219 */ /* 0x000fe40000011616 */
[----:B------:R-:W-:Y:S01]  /*4af0*/  SEL R3, R98, R23, !P0 ;  /* 0x0000001762037207 */ /* 0x000fe20004000000 */
[----:B------:R-:W-:Y:S01]  /*4b00*/  IMAD.HI.U32 R26, R45, R92, RZ ;  /* 0x0000005c2d1a7227 */ /* 0x000fe200078e00ff */
[----:B------:R-:W-:Y:S03]  /*4b10*/  SEL R7, R99, R22, !P3 ;  /* 0x0000001663077207 */ /* 0x000fe60005800000 */
[-C--:B------:R-:W-:Y:S01]  /*4b20*/  IMAD.HI.U32 R22, R3, R36.reuse, RZ ;  /* 0x0000002403167227 */ /* 0x080fe200078e00ff */
[----:B------:R-:W-:Y:S03]  /*4b30*/  SHF.R.U32.HI R26, RZ, R93, R26 ;  /* 0x0000005dff1a7219 */ /* 0x000fe6000001161a */
[----:B------:R-:W-:Y:S01]  /*4b40*/  IMAD.HI.U32 R24, R7, R36, RZ ;  /* 0x0000002407187227 */ /* 0x000fe200078e00ff */
[----:B------:R-:W-:Y:S02]  /*4b50*/  @P2 SHF.R.U32.HI R3, RZ, R37, R22 ;  /* 0x00000025ff032219 */ /* 0x000fe40000011616 */
[----:B------:R-:W-:Y:S02]  /*4b60*/  SHF.R.U32.HI R22, RZ, R97, R28 ;  /* 0x00000061ff167219 */ /* 0x000fe4000001161c */
[----:B------:R-:W-:Y:S01]  /*4b70*/  @P2 SHF.R.U32.HI R7, RZ, R37, R24 ;  /* 0x00000025ff072219 */ /* 0x000fe20000011618 */
[C---:B------:R-:W-:Y:S01]  /*4b80*/  IMAD R2, R40.reuse, R3, RZ ;  /* 0x0000000328027224 */ /* 0x040fe200078e02ff */
[----:B------:R-:W-:Y:S02]  /*4b90*/  SEL R5, R43, R22, !P0 ;  /* 0x000000162b057207 */ /* 0x000fe40004000000 */
[----:B------:R-:W-:Y:S01]  /*4ba0*/  SEL R3, R45, R26, !P3 ;  /* 0x0000001a2d037207 */ /* 0x000fe20005800000 */
[----:B------:R-:W-:Y:S01]  /*4bb0*/  IMAD R4, R40, R7, RZ ;  /* 0x0000000728047224 */ /* 0x000fe200078e02ff */
[C---:B------:R-:W-:Y:S01]  /*4bc0*/  ISETP.GE.AND P0, PT, R5.reuse, R2, PT ;  /* 0x000000020500720c */ /* 0x040fe20003f06270 */
[----:B------:R-:W-:Y:S03]  /*4bd0*/  IMAD.HI.U32 R6, R5, R36, RZ ;  /* 0x0000002405067227 */ /* 0x000fe600078e00ff */
[----:B------:R-:W-:Y:S01]  /*4be0*/  ISETP.GE.OR P0, PT, R3, R4, P0 ;  /* 0x000000040300720c */ /* 0x000fe20000706670 */
[----:B------:R-:W-:Y:S01]  /*4bf0*/  IMAD.MOV R4, RZ, RZ, -R3 ;  /* 0x000000ffff047224 */ /* 0x000fe200078e0a03 */
[-C--:B------:R-:W-:Y:S03]  /*4c00*/  SHF.R.U32.HI R6, RZ, R37.reuse, R6 ;  /* 0x00000025ff067219 */ /* 0x080fe60000011606 */
[----:B------:R-:W-:Y:S01]  /*4c10*/  IMAD R45, R42, R4, R45 ;  /* 0x000000042a2d7224 */ /* 0x000fe200078e022d */
[----:B------:R-:W-:Y:S05]  /*4c20*/  SEL R15, R5, R6, !P2 ;  /* 0x00000006050f7207 */ /* 0x000fea0005000000 */
[----:B------:R-:W-:Y:S02]  /*4c30*/  IMAD.MOV R6, RZ, RZ, -R15 ;  /* 0x000000ffff067224 */ /* 0x000fe400078e0a0f */
[C---:B------:R-:W-:Y:S04]  /*4c40*/  @!P0 IMAD.HI.U32 R2, R3.reuse, R36, RZ ;  /* 0x0000002403028227 */ /* 0x040fe800078e00ff */
[----:B------:R-:W-:Y:S01]  /*4c50*/  IMAD R6, R40, R6, R5 ;  /* 0x0000000628067224 */ /* 0x000fe200078e0205 */
[----:B------:R-:W-:Y:S04]  /*4c60*/  @!P0 SHF.R.U32.HI R2, RZ, R37, R2 ;  /* 0x00000025ff028219 */ /* 0x000fe80000011602 */
[----:B------:R-:W-:Y:S02]  /*4c70*/  @!P0 SEL R0, R3, R2, !P2 ;  /* 0x0000000203008207 */ /* 0x000fe40005000000 */
[----:B------:R-:W-:Y:S02]  /*4c80*/  IADD3 R2, PT, PT, -R5, RZ, RZ ;  /* 0x000000ff05027210 */ /* 0x000fe40007ffe1ff */
[----:B------:R-:W-:Y:S01]  /*4c90*/  @!P0 IADD3 R8, PT, PT, R15, -R0, RZ ;  /* 0x800000000f088210 */ /* 0x000fe20007ffe0ff */
[----:B------:R-:W-:Y:S02]  /*4ca0*/  @!P0 IMAD R0, R7, R6, R0 ;  /* 0x0000000607008224 */ /* 0x000fe400078e0200 */
[----:B------:R-:W-:Y:S02]  /*4cb0*/  IMAD R43, R38, R2, R43 ;  /* 0x00000002262b7224 */ /* 0x000fe400078e022b */
[----:B------:R-:W-:Y:S02]  /*4cc0*/  @!P0 IMAD R5, R8, R40, R3 ;  /* 0x0000002808058224 */ /* 0x000fe400078e0203 */
[----:B------:R-:W-:Y:S04]  /*4cd0*/  @!P0 IMAD.MOV.U32 R3, RZ, RZ, R0 ;  /* 0x000000ffff038224 */ /* 0x000fe800078e0000 */
[----:B------:R-:W-:Y:S02]  /*4ce0*/  IMAD R45, R3, R42, R45 ;  /* 0x0000002a032d7224 */ /* 0x000fe400078e022d */
[----:B------:R-:W-:Y:S07]  /*4cf0*/  IMAD R43, R5, R38, R43 ;  /* 0x00000026052b7224 */ /* 0x000fee00078e022b */
.L_x_81:
[----:B-1----:R-:W-:Y:S01]  /*4d00*/  @!P1 ISETP.NE.AND P0, PT, R10, 0x1, PT ;  /* 0x000000010a00980c */ /* 0x002fe20003f05270 */
[----:B------:R-:W-:Y:S01]  /*4d10*/  @!P1 IMAD.HI.U32 R0, R45, R12, RZ ;  /* 0x0000000c2d009227 */ /* 0x000fe200078e00ff */
[----:B------:R-:W-:Y:S01]  /*4d20*/  @!P1 ISETP.NE.AND P2, PT, R9, 0x1, PT ;  /* 0x000000010900980c */ /* 0x000fe20003f45270 */
[----:B------:R-:W-:Y:S01]  /*4d30*/  ULOP3.LUT UP0, URZ, UR48, 0x1b0, URZ, 0xc0, !UPT ;  /* 0x000001b030ff7892 */ /* 0x000fe2000f80c0ff */
[----:B------:R-:W-:Y:S01]  /*4d40*/  R2UR UR42, R21 ;  /* 0x00000000152a72ca */ /* 0x000fe200000e0000 */
[----:B------:R-:W-:Y:S01]  /*4d50*/  @!P1 IMAD.HI.U32 R3, R43, R11, RZ ;  /* 0x0000000b2b039227 */ /* 0x000fe200078e00ff */
[----:B------:R-:W-:Y:S02]  /*4d60*/  @!P1 SHF.R.U32.HI R0, RZ, R13, R0 ;  /* 0x0000000dff009219 */ /* 0x000fe40000011600 */
[----:B------:R-:W-:Y:S01]  /*4d70*/  R2UR UR41, R20 ;  /* 0x00000000142972ca */ /* 0x000fe200000e0000 */
[----:B------:R-:W-:Y:S01]  /*4d80*/  VIADD R112, R112, 0x1 ;  /* 0x0000000170707836 */ /* 0x000fe20000000000 */
[----:B------:R-:W-:Y:S02]  /*4d90*/  @!P1 SHF.R.U32.HI R2, RZ, R14, R3 ;  /* 0x0000000eff029219 */ /* 0x000fe40000011603 */
[----:B------:R-:W-:Y:S02]  /*4da0*/  @!P1 SEL R3, R45, R0, !P2 ;  /* 0x000000002d039207 */ /* 0x000fe40005000000 */
[----:B------:R-:W-:Y:S02]  /*4db0*/  @!P1 SEL R2, R43, R2, !P0 ;  /* 0x000000022b029207 */ /* 0x000fe40004000000 */
[----:B------:R-:W-:Y:S01]  /*4dc0*/  @P4 SHF.R.U32.HI R103, RZ, 0x10, R17 ;  /* 0x00000010ff674819 */ /* 0x000fe20000011611 */
[----:B------:R-:W-:Y:S02]  /*4dd0*/  USHF.L.U32 UR42, UR42, 0x6, URZ ;  /* 0x000000062a2a7899 */ /* 0x000fe400080006ff */
[----:B------:R-:W-:Y:S02]  /*4de0*/  @!P1 IMAD.IADD R0, R2, 0x1, -R3 ;  /* 0x0000000102009824 */ /* 0x000fe400078e0a03 */
[----:B------:R-:W-:Y:S01]  /*4df0*/  @!P1 IMAD.IADD R2, R3, 0x1, -R2 ;  /* 0x0000000103029824 */ /* 0x000fe200078e0a02 */
[----:B------:R-:W-:Y:S01]  /*4e00*/  USHF.L.U32 UR41, UR41, 0x7, URZ ;  /* 0x0000000729297899 */ /* 0x000fe200080006ff */
[----:B------:R-:W-:Y:S02]  /*4e10*/  @!P1 IMAD R45, R0, R9, R45 ;  /* 0x00000009002d9224 */ /* 0x000fe400078e022d */
[----:B------:R-:W-:Y:S01]  /*4e20*/  @!P1 IMAD R43, R2, R10, R43 ;  /* 0x0000000a022b9224 */ /* 0x000fe200078e022b */
[----:B------:R-:W-:Y:S08]  /*4e30*/  BRA.U !UP0, `(.L_x_82) ;  /* 0x0000000108407547 */ /* 0x000ff0000b800000 */
[----:B------:R-:W1:Y:S01]  /*4e40*/  LDCU.64 UR8, c[0x4][0x80] ;  /* 0x01001000ff0877ac */ /* 0x000e620008000a00 */
[----:B------:R-:W-:Y:S01]  /*4e50*/  MOV R3, 0x0 ;  /* 0x0000000000037802 */ /* 0x000fe20000000f00 */
[----:B------:R-:W-:Y:S02]  /*4e60*/  HFMA2 R12, -RZ, RZ, 0, 5.9604644775390625e-08 ;  /* 0x00000001ff0c7431 */ /* 0x000fe400000001ff */
[----:B------:R-:W-:Y:S02]  /*4e70*/  IMAD.MOV.U32 R8, RZ, RZ, 0x70 ;  /* 0x00000070ff087424 */ /* 0x000fe400078e00ff */
[----:B------:R-:W-:Y:S01]  /*4e80*/  IMAD.MOV.U32 R13, RZ, RZ, RZ ;  /* 0x000000ffff0d7224 */ /* 0x000fe200078e00ff */
[----:B------:R-:W2:Y:S01]  /*4e90*/  LDCU.64 UR6, c[0x4][0x88] ;  /* 0x01001100ff0677ac */ /* 0x000ea20008000a00 */
[----:B------:R-:W3:Y:S01]  /*4ea0*/  LDC.64 R2, c[0x4][R3] ;  /* 0x0100000003027b82 */ /* 0x000ee20000000a00 */
[----:B------:R-:W4:Y:S01]  /*4eb0*/  LDCU.64 UR4, c[0x4][0x8] ;  /* 0x01000100ff0477ac */ /* 0x000f220008000a00 */
[----:B-1----:R-:W-:Y:S01]  /*4ec0*/  MOV R5, UR9 ;  /* 0x0000000900057c02 */ /* 0x002fe20008000f00 */
[----:B------:R-:W-:Y:S01]  /*4ed0*/  IMAD.U32 R4, RZ, RZ, UR8 ;  /* 0x00000008ff047e24 */ /* 0x000fe2000f8e00ff */
[----:B--2---:R-:W-:Y:S01]  /*4ee0*/  MOV R7, UR7 ;  /* 0x0000000700077c02 */ /* 0x004fe20008000f00 */
[----:B------:R-:W-:Y:S01]  /*4ef0*/  IMAD.U32 R6, RZ, RZ, UR6 ;  /* 0x00000006ff067e24 */ /* 0x000fe2000f8e00ff */
[----:B----4-:R-:W-:Y:S01]  /*4f00*/  MOV R11, UR5 ;  /* 0x00000005000b7c02 */ /* 0x010fe20008000f00 */
[----:B------:R-:W-:Y:S02]  /*4f10*/  IMAD.U32 R10, RZ, RZ, UR4 ;  /* 0x00000004ff0a7e24 */ /* 0x000fe4000f8e00ff */
[----:B------:R-:W-:Y:S07]  /*4f20*/  LEPC R20, `(.L_x_82) ;  /* 0x000000001014794e */ /* 0x000fee0000000000 */
[----:B---3-5:R-:W-:Y:S05]  /*4f30*/  CALL.ABS.NOINC R2 ;  /* 0x0000000002007343 */ /* 0x028fea0003c00000 */
.L_x_82:
[----:B------:R-:W-:Y:S01]  /*4f40*/  LOP3.LUT P0, RZ, R109, 0x1b0, RZ, 0xc0, !PT ;  /* 0x000001b06dff7812 */ /* 0x000fe2000780c0ff */
[----:B------:R-:W-:Y:S11]  /*4f50*/  BSSY.RECONVERGENT B6, `(.L_x_83) ;  /* 0x0000013000067945 */ /* 0x000ff60003800200 */
[----:B------:R-:W-:Y:S01]  /*4f60*/  @!UPT UIADD3 URZ, UPT, UPT, URZ, URZ, URZ ;  /* 0x000000fffffff290 */ /* 0x000fe2000fffe0ff */
[----:B------:R-:W-:Y:S05]  /*4f70*/  @!P0 BRA `(.L_x_84) ;  /* 0x0000000000408947 */ /* 0x000fea0003800000 */
        /* <DEDUP_REMOVED lines=16> */
.L_x_84:
[----:B------:R-:W-:Y:S05]  /*5080*/  BSYNC.RECONVERGENT B6 ;  /* 0x0000000000067941 */ /* 0x000fea0003800200 */
.L_x_83:
[----:B------:R-:W-:Y:S01]  /*5090*/  ISETP.NE.U32.AND P4, PT, R90, RZ, PT ;  /* 0x000000ff5a00720c */ /* 0x000fe20003f85070 */
[----:B------:R-:W-:Y:S01]  /*50a0*/  UISETP.NE.AND UP2, UPT, UR50, URZ, UPT ;  /* 0x000000ff3200728c */ /* 0x000fe2000bf45270 */
[----:B------:R-:W-:Y:S01]  /*50b0*/  ISETP.NE.U32.AND P2, PT, RZ, UR38, PT ;  /* 0x00000026ff007c0c */ /* 0x000fe2000bf45070 */
[----:B------:R-:W-:Y:S01]  /*50c0*/  UISETP.NE.U32.AND UP1, UPT, UR44, URZ, UPT ;  /* 0x000000ff2c00728c */ /* 0x000fe2000bf25070 */
[----:B------:R-:W-:Y:S01]  /*50d0*/  ISETP.NE.AND.EX P4, PT, R91, RZ, PT, P4 ;  /* 0x000000ff5b00720c */ /* 0x000fe20003f85340 */
[----:B------:R-:W-:Y:S01]  /*50e0*/  UPLOP3.LUT UP0, UPT, UPT, UPT, UPT, 0x40, 0x4 ;  /* 0x000000000004789c */ /* 0x000fe20003f0e870 */
[----:B------:R-:W-:Y:S01]  /*50f0*/  ISETP.NE.AND.EX P2, PT, RZ, UR39, PT, P2 ;  /* 0x00000027ff007c0c */ /* 0x000fe2000bf45320 */
[----:B------:R-:W-:Y:S01]  /*5100*/  UISETP.NE.AND.EX UP1, UPT, UR45, URZ, UPT, UP1 ;  /* 0x000000ff2d00728c */ /* 0x000fe2000bf25310 */
[----:B------:R-:W-:Y:S04]  /*5110*/  PLOP3.LUT P1, PT, PT, PT, UP2, 0x80, 0x8 ;  /* 0x000000000008781c */ /* 0x000fe80003f2f028 */
[----:B------:R-:W-:Y:S06]  /*5120*/  @UP2 UPLOP3.LUT UP0, UPT, UPT, UPT, UP1, 0x80, 0x8 ;  /* 0x000000000008289c */ /* 0x000fec0003f0f010 */
[----:B------:R-:W-:Y:S01]  /*5130*/  PLOP3.LUT P0, PT, PT, PT, UP0, 0x80, 0x8 ;  /* 0x000000000008781c */ /* 0x000fe20003f0f008 */
[----:B------:R-:W-:Y:S01]  /*5140*/  @!UPT UIADD3 URZ, UPT, UPT, URZ, URZ, URZ ;  /* 0x000000fffffff290 */ /* 0x000fe2000fffe0ff */
[----:B------:R-:W-:Y:S11]  /*5150*/  BRA.U !UP1, `(.L_x_85) ;  /* 0x0000000109387547 */ /* 0x000ff6000b800000 */
[----:B------:R-:W-:Y:S01]  /*5160*/  UISETP.NE.U32.AND UP0, UPT, UR38, URZ, UPT ;  /* 0x000000ff2600728c */ /* 0x000fe2000bf05070 */
[----:B------:R-:W-:Y:S02]  /*5170*/  HFMA2 R0, -RZ, RZ, 0, 5.9604644775390625e-08 ;  /* 0x00000001ff007431 */ /* 0x000fe400000001ff */
[----:B------:R-:W-:Y:S01]  /*5180*/  IMAD.MOV.U32 R95, RZ, RZ, 0x1 ;  /* 0x00000001ff5f7424 */ /* 0x000fe200078e00ff */
[----:B------:R-:W-:Y:S06]  /*5190*/  UISETP.NE.AND.EX UP0, UPT, UR39, URZ, UPT, UP0 ;  /* 0x000000ff2700728c */ /* 0x000fec000bf05300 */
[----:B------:R-:W-:Y:S05]  /*51a0*/  PLOP3.LUT P3, PT, PT, PT, UP0, 0x80, 0x8 ;  /* 0x000000000008781c */ /* 0x000fea0003f6f008 */
[----:B------:R-:W1:Y:S01]  /*51b0*/  @UP0 LDCU.64 UR6, c[0x0][0x888] ;  /* 0x00011100ff0607ac */ /* 0x000e620008000a00 */
[----:B------:R-:W-:Y:S07]  /*51c0*/  @UP0 UIMAD UR4, UR36, UR44, URZ ;  /* 0x0000002c240402a4 */ /* 0x000fee000f8e02ff */
[----:B------:R-:W-:Y:S01]  /*51d0*/  @!P3 PRMT R95, R0, 0x7610, R95 ;  /* 0x00007610005fb816 */ /* 0x000fe2000000005f */
[----:B-1----:R-:W-:Y:S03]  /*51e0*/  @UP0 UIMAD.WIDE UR6, UR4, 0x4, UR6 ;  /* 0x00000004040608a5 */ /* 0x002fe6000f8e0206 */
[----:B------:R-:W1:Y:S03]  /*51f0*/  @!UP0 LDCU UR4, c[0x0][0x880] ;  /* 0x00011000ff0487ac */ /* 0x000e660008000800 */
[----:B------:R-:W-:Y:S01]  /*5200*/  IMAD.U32 R2, RZ, RZ, UR6 ;  /* 0x00000006ff027e24 */ /* 0x000fe2000f8e00ff */
[----:B------:R-:W-:Y:S05]  /*5210*/  MOV R3, UR7 ;  /* 0x0000000700037c02 */ /* 0x000fea0008000f00 */
[----:B-----5:R2:W5:Y:S02]  /*5220*/  @P3 LDG.E R49, desc[UR46][R2.64] ;  /* 0x0000002e02313981 */ /* 0x020564000c1e1900 */
[----:B-12---:R-:W-:Y:S02]  /*5230*/  @!P3 IMAD.U32 R49, RZ, RZ, UR4 ;  /* 0x00000004ff31be24 */ /* 0x006fe4000f8e00ff */
.L_x_85:
[----:B------:R-:W-:Y:S05]  /*5240*/  @!P4 BRA `(.L_x_86) ;  /* 0x000000000020c947 */ /* 0x000fea0003800000 */
[----:B------:R-:W-:Y:S04]  /*5250*/  ISETP.NE.U32.AND P3, PT, R88, RZ, PT ;  /* 0x000000ff5800720c */ /* 0x000fe80003f65070 */
[----:B------:R-:W-:Y:S11]  /*5260*/  ISETP.NE.AND.EX P3, PT, R89, RZ, PT, P3 ;  /* 0x000000ff5900720c */ /* 0x000ff60003f65330 */
[----:B------:R-:W-:Y:S02]  /*5270*/  @!UPT UIADD3 URZ, UPT, UPT, URZ, URZ, URZ ;  /* 0x000000fffffff290 */ /* 0x000fe4000fffe0ff */
[----:B------:R-:W1:Y:S01]  /*5280*/  @P3 LDC.64 R2, c[0x0][0x8a8] ;  /* 0x00022a00ff023b82 */ /* 0x000e620000000a00 */
[----:B------:R-:W-:Y:S04]  /*5290*/  @P3 IMAD R0, R90, UR36, RZ ;  /* 0x000000245a003c24 */ /* 0x000fe8000f8e02ff */
[----:B-1----:R-:W-:Y:S05]  /*52a0*/  @P3 IMAD.WIDE R2, R0, 0x4, R2 ;  /* 0x0000000400023825 */ /* 0x002fea00078e0202 */
[----:B-----5:R1:W5:Y:S02]  /*52b0*/  @P3 LDG.E R47, desc[UR46][R2.64] ;  /* 0x0000002e022f3981 */ /* 0x020364000c1e1900 */
[----:B-1----:R-:W2:Y:S02]  /*52c0*/  @!P3 LDC R47, c[0x0][0x8a0] ;  /* 0x00022800ff2fbb82 */ /* 0x002ea40000000800 */
.L_x_86:
[----:B-----5:R-:W-:Y:S01]  /*52d0*/  FSETP.NEU.AND P4, PT, R49, RZ, PT ;  /* 0x000000ff3100720b */ /* 0x020fe20003f8d000 */
[----:B------:R-:W-:Y:S01]  /*52e0*/  BSSY B1, `(.L_x_87) ;  /* 0x0000042000017945 */ /* 0x000fe20003800000 */
[----:B------:R-:W-:Y:S01]  /*52f0*/  SEL R7, RZ, 0xffffffff, P2 ;  /* 0xffffffffff077807 */ /* 0x000fe20001000000 */
[----:B------:R-:W-:Y:S01]  /*5300*/  IMAD.MOV.U32 R115, RZ, RZ, 0x1 ;  /* 0x00000001ff737424 */ /* 0x000fe200078e00ff */
[----:B------:R-:W-:Y:S02]  /*5310*/  LOP3.LUT P3, RZ, R95, 0xff, RZ, 0xc0, !PT ;  /* 0x000000ff5fff7812 */ /* 0x000fe4000786c0ff */
[----:B------:R-:W-:Y:S02]  /*5320*/  CS2R R86, SRZ ;  /* 0x0000000000567805 */ /* 0x000fe4000001ff00 */
[----:B------:R-:W-:Y:S02]  /*5330*/  @P1 SEL R4, RZ, 0xffffffff, P4 ;  /* 0xffffffffff041807 */ /* 0x000fe40002000000 */
[----:B------:R-:W-:Y:S02]  /*5340*/  CS2R R84, SRZ ;  /* 0x0000000000547805 */ /* 0x000fe4000001ff00 */
[----:B------:R-:W-:Y:S02]  /*5350*/  LEA R0, R105, UR49, 0x3 ;  /* 0x0000003169007c11 */ /* 0x000fe4000f8e18ff */
[----:B------:R-:W-:Y:S02]  /*5360*/  CS2R R82, SRZ ;  /* 0x0000000000527805 */ /* 0x000fe4000001ff00 */
[----:B------:R-:W-:Y:S02]  /*5370*/  @P0 SEL R4, R7, R4, !P3 ;  /* 0x0000000407040207 */ /* 0x000fe40005800000 */
[----:B------:R-:W-:Y:S02]  /*5380*/  CS2R R80, SRZ ;  /* 0x0000000000507805 */ /* 0x000fe4000001ff00 */
[----:B------:R-:W-:Y:S02]  /*5390*/  LEA R113, R44, UR49, 0x3 ;  /* 0x000000312c717c11 */ /* 0x000fe4000f8e18ff */
[----:B------:R-:W-:Y:S02]  /*53a0*/  @P1 LOP3.LUT R4, R4, 0x1, RZ, 0xc0, !PT ;  /* 0x0000000104041812 */ /* 0x000fe400078ec0ff */
[----:B------:R-:W-:Y:S02]  /*53b0*/  SHF.L.U32 R2, R107, 0x1f, RZ ;  /* 0x0000001f6b027819 */ /* 0x000fe400000006ff */
[----:B------:R-:W-:Y:S02]  /*53c0*/  ISETP.NE.U32.OR P6, PT, R4, 0x1, !P1 ;  /* 0x000000010400780c */ /* 0x000fe40004fc5470 */
[----:B------:R-:W-:Y:S02]  /*53d0*/  PLOP3.LUT P2, PT, PT, PT, UP1, 0x80, 0x8 ;  /* 0x000000000008781c */ /* 0x000fe40003f4f018 */
[----:B------:R-:W-:Y:S02]  /*53e0*/  LEA.HI R5, R44, R44, RZ, 0x1 ;  /* 0x0000002c2c057211 */ /* 0x000fe400078f08ff */
[----:B------:R-:W-:Y:S02]  /*53f0*/  SEL R4, RZ, 0xffffffff, P4 ;  /* 0xffffffffff047807 */ /* 0x000fe40002000000 */
[----:B------:R-:W-:Y:S01]  /*5400*/  P2R R114, PR, RZ, 0x40 ;  /* 0x00000040ff727803 */ /* 0x000fe20000000000 */
[C---:B------:R-:W-:Y:S01]  /*5410*/  IMAD.SHL.U32 R3, R5.reuse, 0x40, RZ ;  /* 0x0000004005037824 */ /* 0x040fe200078e00ff */
[----:B------:R-:W-:Y:S03]  /*5420*/  LOP3.LUT R5, R5, 0xffe, RZ, 0xc0, !PT ;  /* 0x00000ffe05057812 */ /* 0x000fe600078ec0ff */
[----:B------:R-:W-:Y:S02]  /*5430*/  @P6 SHF.L.U32 R9, R104, 0x1f, RZ ;  /* 0x0000001f68096819 */ /* 0x000fe400000006ff */
[----:B------:R-:W-:Y:S01]  /*5440*/  @P2 SEL R4, R7, R4, !P3 ;  /* 0x0000000407042207 */ /* 0x000fe20005800000 */
[----:B------:R-:W-:Y:S01]  /*5450*/  IMAD.IADD R48, R44, 0x1, -R5 ;  /* 0x000000012c307824 */ /* 0x000fe200078e0a05 */
[----:B------:R-:W1:Y:S01]  /*5460*/  @P6 SYNCS.PHASECHK.TRANS64.TRYWAIT P1, [R0+URZ+0x50], R9 ;  /* 0x00005009000065a7 */ /* 0x000e6200080211ff */
[----:B------:R-:W-:Y:S02]  /*5470*/  LOP3.LUT R3, R3, 0xffffff80, RZ, 0xc0, !PT ;  /* 0xffffff8003037812 */ /* 0x000fe400078ec0ff */
[----:B------:R-:W-:Y:S03]  /*5480*/  LOP3.LUT R4, R4, 0x1, RZ, 0xc0, !PT ;  /* 0x0000000104047812 */ /* 0x000fe600078ec0ff */
[----:B------:R-:W-:Y:S01]  /*5490*/  IMAD.IADD R3, R46, 0x1, R3 ;  /* 0x000000012e037824 */ /* 0x000fe200078e0203 */
[----:B------:R-:W-:Y:S03]  /*54a0*/  ISETP.NE.U32.AND P5, PT, R4, 0x1, PT ;  /* 0x000000010400780c */ /* 0x000fe60003fa5070 */
[----:B------:R-:W-:Y:S01]  /*54b0*/  IMAD R48, R48, 0x100000, R3 ;  /* 0x0010000030307824 */ /* 0x000fe200078e0203 */
[----:B------:R-:W-:Y:S01]  /*54c0*/  P2R R124, PR, RZ, 0x20 ;  /* 0x00000020ff7c7803 */ /* 0x000fe20000000000 */
[----:B------:R3:W4:Y:S01]  /*54d0*/  SYNCS.PHASECHK.TRANS64.TRYWAIT P0, [R113+URZ+0xa0], R2 ;  /* 0x0000a002710075a7 */ /* 0x00072200080011ff */
[----:B-1----:R-:W-:Y:S01]  /*54e0*/  @P6 SEL R115, RZ, 0x1, !P1 ;  /* 0x00000001ff736807 */ /* 0x002fe20004800000 */
[----:B---3--:R-:W-:Y:S06]  /*54f0*/  @!P6 BRA `(.L_x_88) ;  /* 0x000000000080e947 */ /* 0x008fec0003800000 */
[----:B------:R-:W-:Y:S01]  /*5500*/  @P5 IMAD R5, R105, 0x1000, R100 ;  /* 0x0000100069055824 */ /* 0x000fe200078e0264 */
[----:B------:R-:W-:Y:S01]  /*5510*/  ISETP.NE.AND P1, PT, R115, RZ, PT ;  /* 0x000000ff7300720c */ /* 0x000fe20003f25270 */
[----:B------:R-:W-:Y:S01]  /*5520*/  BSSY B0, `(.L_x_89) ;  /* 0x000000b000007945 */ /* 0x000fe20003800000 */
[----:B------:R-:W-:Y:S01]  /*5530*/  CS2R R82, SRZ ;  /* 0x0000000000527805 */ /* 0x000fe2000001ff00 */
[----:B------:R-:W-:Y:S01]  /*5540*/  @P5 VIADD R4, R5, UR49 ;  /* 0x0000003105045c36 */ /* 0x000fe20008000000 */
[----:B------:R-:W-:Y:S02]  /*5550*/  CS2R R80, SRZ ;  /* 0x0000000000507805 */ /* 0x000fe4000001ff00 */
[----:B------:R-:W-:Y:S02]  /*5560*/  CS2R R86, SRZ ;  /* 0x0000000000567805 */ /* 0x000fe4000001ff00 */
[----:B------:R-:W-:Y:S01]  /*5570*/  CS2R R84, SRZ ;  /* 0x0000000000547805 */ /* 0x000fe2000001ff00 */
[----:B------:R-:W-:Y:S04]  /*5580*/  @P5 IMAD R4, R108, -0x10, R4 ;  /* 0xfffffff06c045824 */ /* 0x000fe800078e0204 */
[----:B------:R-:W-:Y:S05]  /*5590*/  @P1 BRA `(.L_x_90) ;  /* 0x00000000000c1947 */ /* 0x000fea0003800000 */
[----:B------:R-:W-:Y:S04]  /*55a0*/  SHF.L.U32 R3, R104, 0x1f, RZ ;  /* 0x0000001f68037819 */ /* 0x000fe800000006ff */
[----:B------:R-:W1:Y:S02]  /*55b0*/  SYNCS.PHASECHK.TRANS64.TRYWAIT P1, [R0+URZ+0x50], R3 ;  /* 0x00005003000075a7 */ /* 0x000e6400080211ff */
[----:B-1----:R-:W-:Y:S05]  /*55c0*/  @!P1 BRA `(.L_x_91) ;  /* 0x0000002400089947 */ /* 0x002fea0003800000 */
.L_x_90:
[----:B------:R-:W-:Y:S05]  /*55d0*/  BSYNC B0 ;  /* 0x0000000000007941 */ /* 0x000fea0003800000 */
.L_x_89:
[----:B------:R-:W-:Y:S01]  /*55e0*/  ISETP.NE.AND P1, PT, R124, RZ, PT ;  /* 0x000000ff7c00720c */ /* 0x000fe20003f25270 */
[----:B-1----:R-:W-:Y:S02]  /*55f0*/  VIADD R3, R0, 0x60 ;  /* 0x0000006000037836 */ /* 0x002fe40000000000 */
[----:B------:R-:W-:Y:S02]  /*5600*/  IMAD.U32 R0, RZ, RZ, UR37 ;  /* 0x00000025ff007e24 */ /* 0x000fe4000f8e00ff */
[----:B------:R-:W-:Y:S03]  /*5610*/  VIADD R105, R105, 0x1 ;  /* 0x0000000169697836 */ /* 0x000fe60000000000 */
[----:B------:R-:W-:Y:S05]  /*5620*/  PRMT R0, R0, 0x654, R3 ;  /* 0x0000065400007816 */ /* 0x000fea0000000003 */
[----:B------:R1:W3:Y:S04]  /*5630*/  @P1 LDS.128 R80, [R5+UR49+0x200] ;  /* 0x0002003105501984 */ /* 0x0002e80008000c00 */
[----:B------:R1:W1:Y:S01]  /*5640*/  @P1 LDS.128 R84, [R4+0x210] ;  /* 0x0002100004541984 */ /* 0x0002620000000c00 */
[C---:B------:R-:W-:Y:S01]  /*5650*/  ISETP.NE.AND P1, PT, R105.reuse, 0x2, PT ;  /* 0x000000026900780c */ /* 0x040fe20003f25270 */
[----:B------:R-:W-:Y:S01]  /*5660*/  @!PT LDS RZ, [RZ] ;  /* 0x00000000fffff984 */ /* 0x000fe20000000800 */
[----:B------:R-:W-:Y:S01]  /*5670*/  @!PT LDS RZ, [RZ] ;  /* 0x00000000fffff984 */ /* 0x000fe20000000800 */
[----:B------:R-:W-:Y:S01]  /*5680*/  @!PT LDS RZ, [RZ] ;  /* 0x00000000fffff984 */ /* 0x000fe20000000800 */
[----:B------:R-:W-:Y:S01]  /*5690*/  @!PT LDS RZ, [RZ] ;  /* 0x00000000fffff984 */ /* 0x000fe20000000800 */
[----:B------:R5:W-:Y:S06]  /*56a0*/  MEMBAR.ALL.CTA ;  /* 0x0000000000007992 */ /* 0x000bec0000008000 */
[----:B-----5:R-:W5:Y:S01]  /*56b0*/  FENCE.VIEW.ASYNC.S ;  /* 0x00000000000073c6 */ /* 0x020f620000000000 */
[----:B------:R-:W-:Y:S02]  /*56c0*/  SEL R3, RZ, 0x1, P1 ;  /* 0x00000001ff037807 */ /* 0x000fe40000800000 */
[----:B------:R-:W-:Y:S02]  /*56d0*/  SEL R105, R105, RZ, P1 ;  /* 0x000000ff69697207 */ /* 0x000fe40000800000 */
[----:B------:R-:W-:Y:S01]  /*56e0*/  LOP3.LUT R104, R104, R3, RZ, 0x3c, !PT ;  /* 0x0000000368687212 */ /* 0x000fe200078e3cff */
[----:B-----5:R1:W-:Y:S06]  /*56f0*/  SYNCS.ARRIVE.TRANS64.RED.A1T0 RZ, [R0+URZ], RZ ;  /* 0x000000ff00ff79a7 */ /* 0x0203ec00081004ff */
.L_x_88:
[----:B------:R-:W-:Y:S05]  /*5700*/  BSYNC B1 ;  /* 0x0000000000017941 */ /* 0x000fea0003800000 */
.L_x_87:
[----:B-1----:R-:W-:Y:S04]  /*5710*/  SHF.R.U32.HI R0, RZ, 0x15, R48 ;  /* 0x00000015ff007819 */ /* 0x002fe80000011630 */
[----:B------:R-:W-:Y:S01]  /*5720*/  LOP3.LUT P1, RZ, R0, 0x3, R101, 0x48, !PT ;  /* 0x0000000300ff7812 */ /* 0x000fe20007824865 */
[----:B------:R-:W-:Y:S01]  /*5730*/  @!UPT UIADD3 URZ, UPT, UPT, URZ, URZ, URZ ;  /* 0x000000fffffff290 */ /* 0x000fe2000fffe0ff */
[----:B----4-:R-:W-:Y:S11]  /*5740*/  @P0 BRA `(.L_x_92) ;  /* 0x0000000000080947 */ /* 0x010ff60003800000 */
[----:B------:R-:W1:Y:S02]  /*5750*/  SYNCS.PHASECHK.TRANS64.TRYWAIT P0, [R113+URZ+0xa0], R2 ;  /* 0x0000a002710075a7 */ /* 0x000e6400080011ff */
[----:B-1----:R-:W-:Y:S05]  /*5760*/  @!P0 BRA `(.L_x_93) ;  /* 0x0000002000b48947 */ /* 0x002fea0003800000 */
.L_x_92:
[----:B------:R-:W-:Y:S05]  /*5770*/  @!P1 BRA `(.L_x_94) ;  /* 0x0000000000409947 */ /* 0x000fea0003800000 */
[----:B------:R-:W4:Y:S01]  /*5780*/  LDCU.64 UR8, c[0x4][0x70] ;  /* 0x01000e00ff0877ac */ /* 0x000f220008000a00 */
[----:B------:R-:W-:Y:S01]  /*5790*/  MOV R3, 0x0 ;  /* 0x0000000000037802 */ /* 0x000fe20000000f00 */
[----:B------:R-:W-:Y:S02]  /*57a0*/  HFMA2 R12, -RZ, RZ, 0, 5.9604644775390625e-08 ;  /* 0x00000001ff0c7431 */ /* 0x000fe400000001ff */
[----:B------:R-:W-:Y:S02]  /*57b0*/  IMAD.MOV.U32 R8, RZ, RZ, 0x192 ;  /* 0x00000192ff087424 */ /* 0x000fe400078e00ff */
[----:B------:R-:W-:Y:S01]  /*57c0*/  IMAD.MOV.U32 R13, RZ, RZ, RZ ;  /* 0x000000ffff0d7224 */ /* 0x000fe200078e00ff */
[----:B------:R-:W5:Y:S01]  /*57d0*/  LDCU.64 UR6, c[0x4][0x78] ;  /* 0x01000f00ff0677ac */ /* 0x000f620008000a00 */
[----:B-1----:R-:W1:Y:S01]  /*57e0*/  LDC.64 R2, c[0x4][R3] ;  /* 0x0100000003027b82 */ /* 0x002e620000000a00 */
[----:B------:R-:W2:Y:S01]  /*57f0*/  LDCU.64 UR4, c[0x4][0x10] ;  /* 0x01000200ff0477ac */ /* 0x000ea20008000a00 */
[----:B----4-:R-:W-:Y:S01]  /*5800*/  MOV R5, UR9 ;  /* 0x0000000900057c02 */ /* 0x010fe20008000f00 */
[----:B------:R-:W-:Y:S01]  /*5810*/  IMAD.U32 R4, RZ, RZ, UR8 ;  /* 0x00000008ff047e24 */ /* 0x000fe2000f8e00ff */
[----:B-----5:R-:W-:Y:S01]  /*5820*/  MOV R7, UR7 ;  /* 0x0000000700077c02 */ /* 0x020fe20008000f00 */
[----:B------:R-:W-:Y:S01]  /*5830*/  IMAD.U32 R6, RZ, RZ, UR6 ;  /* 0x00000006ff067e24 */ /* 0x000fe2000f8e00ff */
[----:B--2---:R-:W-:Y:S01]  /*5840*/  MOV R11, UR5 ;  /* 0x00000005000b7c02 */ /* 0x004fe20008000f00 */
[----:B------:R-:W-:Y:S02]  /*5850*/  IMAD.U32 R10, RZ, RZ, UR4 ;  /* 0x00000004ff0a7e24 */ /* 0x000fe4000f8e00ff */
[----:B------:R-:W-:Y:S07]  /*5860*/  LEPC R20, `(.L_x_94) ;  /* 0x000000001014794e */ /* 0x000fee0000000000 */
[----:B-1-3--:R-:W-:Y:S05]  /*5870*/  CALL.ABS.NOINC R2 ;  /* 0x0000000002007343 */ /* 0x00afea0003c00000 */
.L_x_94:
[-C--:B---3--:R-:W-:Y:S01]  /*5880*/  F2FP.F16.E4M3.UNPACK_B R51, R80.reuse ;  /* 0x00000050ff33723e */ /* 0x088fe200020006ff */
[----:B------:R-:W-:Y:S05]  /*5890*/  WARPSYNC.ALL ;  /* 0x0000000000007948 */ /* 0x000fea0003800000 */
[----:B------:R-:W-:Y:S01]  /*58a0*/  R2UR UR4, R48 ;  /* 0x00000000300472ca */ /* 0x000fe200000e0000 */
[--C-:B------:R-:W-:Y:S01]  /*58b0*/  HADD2.F32 R50, -RZ, R51.reuse.H0_H0 ;  /* 0x20000033ff327230 */ /* 0x100fe20000004100 */
[----:B------:R-:W-:Y:S01]  /*58c0*/  F2FP.F16.E4M3.UNPACK_B R53, R80.H1 ;  /* 0x00000050ff35723e */ /* 0x000fe200030006ff */
[----:B------:R-:W-:Y:S01]  /*58d0*/  HADD2.F32 R51, -RZ, R51.H1_H1 ;  /* 0x30000033ff337230 */ /* 0x000fe20000004100 */
[-C--:B------:R-:W-:Y:S01]  /*58e0*/  F2FP.F16.E4M3.UNPACK_B R55, R81.reuse ;  /* 0x00000051ff37723e */ /* 0x080fe200020006ff */
[----:B------:R-:W-:Y:S01]  /*58f0*/  BSSY.RECONVERGENT B0, `(.L_x_95) ;  /* 0x0000099000007945 */ /* 0x000fe20003800200 */
[----:B------:R-:W-:Y:S01]  /*5900*/  F2FP.F16.E4M3.UNPACK_B R57, R81.H1 ;  /* 0x00000051ff39723e */ /* 0x000fe200030006ff */
[--C-:B------:R-:W-:Y:S01]  /*5910*/  HADD2.F32 R52, -RZ, R53.reuse.H0_H0 ;  /* 0x20000035ff347230 */ /* 0x100fe20000004100 */
[-C--:B------:R-:W-:Y:S01]  /*5920*/  F2FP.F16.E4M3.UNPACK_B R59, R82.reuse ;  /* 0x00000052ff3b723e */ /* 0x080fe200020006ff */
[----:B------:R-:W-:Y:S01]  /*5930*/  HADD2.F32 R54, -RZ, R53.H1_H1 ;  /* 0x30000035ff367230 */ /* 0x000fe20000004100 */
[----:B------:R-:W-:Y:S01]  /*5940*/  F2FP.F16.E4M3.UNPACK_B R61, R82.H1 ;  /* 0x00000052ff3d723e */ /* 0x000fe200030006ff */
[--C-:B------:R-:W-:Y:S01]  /*5950*/  HADD2.F32 R53, -RZ, R55.reuse.H0_H0 ;  /* 0x20000037ff357230 */ /* 0x100fe20000004100 */
[-C--:B------:R-:W-:Y:S01]  /*5960*/  F2FP.F16.E4M3.UNPACK_B R63, R83.reuse ;  /* 0x00000053ff3f723e */ /* 0x080fe200020006ff */
[----:B------:R-:W-:Y:S01]  /*5970*/  LDTM.16dp32bit_t0_t15.x32 R4, tmem[UR4] ;  /* 0x00000004000479ee */ /* 0x000fe20008a80000 */
[----:B------:R-:W2:Y:S01]  /*5980*/  LDTM.16dp32bit_t16_t31.x32 R4, tmem[UR4+0x20] ;  /* 0x00002004000479ee */ /* 0x000ea20008aa0000 */
[----:B------:R-:W-:Y:S01]  /*5990*/  SHF.L.U32 R125, R102, 0x4, RZ ;  /* 0x00000004667d7819 */ /* 0x000fe200000006ff */
[----:B------:R-:W-:Y:S01]  /*59a0*/  HADD2.F32 R56, -RZ, R55.H1_H1 ;  /* 0x30000037ff387230 */ /* 0x000fe20000004100 */
[----:B------:R-:W-:Y:S01]  /*59b0*/  ISETP.NE.AND P6, PT, R114, RZ, PT ;  /* 0x000000ff7200720c */ /* 0x000fe20003fc5270 */
[----:B------:R-:W-:Y:S01]  /*59c0*/  HADD2.F32 R60, -RZ, R59.H1_H1 ;  /* 0x3000003bff3c7230 */ /* 0x000fe20000004100 */
[----:B------:R-:W-:Y:S01]  /*59d0*/  IADD3 R114, PT, PT, R100, UR49, RZ ;  /* 0x0000003164727c10 */ /* 0x000fe2000fffe0ff */
[----:B------:R-:W-:Y:S01]  /*59e0*/  HADD2.F32 R64, -RZ, R63.H1_H1 ;  /* 0x3000003fff407230 */ /* 0x000fe20000004100 */
[----:B------:R-:W-:Y:S01]  /*59f0*/  F2FP.F16.E4M3.UNPACK_B R65, R83.H1 ;  /* 0x00000053ff41723e */ /* 0x000fe200030006ff */
[--C-:B------:R-:W-:Y:S01]  /*5a00*/  HADD2.F32 R55, -RZ, R57.reuse.H0_H0 ;  /* 0x20000039ff377230 */ /* 0x100fe20000004100 */
[----:B------:R-:W-:Y:S01]  /*5a10*/  IADD3 R114, PT, PT, R114, R125, RZ ;  /* 0x0000007d72727210 */ /* 0x000fe20007ffe0ff */
[----:B------:R-:W-:Y:S01]  /*5a20*/  HADD2.F32 R58, -RZ, R57.H1_H1 ;  /* 0x30000039ff3a7230 */ /* 0x000fe20000004100 */
[-C--:B------:R-:W-:Y:S01]  /*5a30*/  F2FP.F16.E4M3.UNPACK_B R67, R84.reuse ;  /* 0x00000054ff43723e */ /* 0x080fe200020006ff */
[----:B------:R-:W-:Y:S01]  /*5a40*/  HADD2.F32 R57, -RZ, R59.H0_H0 ;  /* 0x2000003bff397230 */ /* 0x000fe20000004100 */
[----:B------:R-:W-:Y:S01]  /*5a50*/  F2FP.F16.E4M3.UNPACK_B R69, R84.H1 ;  /* 0x00000054ff45723e */ /* 0x000fe200030006ff */
[----:B------:R-:W-:Y:S01]  /*5a60*/  HADD2.F32 R59, -RZ, R61.H0_H0 ;  /* 0x2000003dff3b7230 */ /* 0x000fe20000004100 */
[-C--:B------:R-:W-:Y:S01]  /*5a70*/  F2FP.F16.E4M3.UNPACK_B R71, R85.reuse ;  /* 0x00000055ff47723e */ /* 0x080fe200020006ff */
[----:B------:R-:W-:Y:S01]  /*5a80*/  HADD2.F32 R68, -RZ, R67.H1_H1 ;  /* 0x30000043ff447230 */ /* 0x000fe20000004100 */
[----:B------:R-:W-:Y:S01]  /*5a90*/  F2FP.F16.E4M3.UNPACK_B R73, R85.H1 ;  /* 0x00000055ff49723e */ /* 0x000fe200030006ff */
[----:B------:R-:W-:Y:S01]  /*5aa0*/  HADD2.F32 R62, -RZ, R61.H1_H1 ;  /* 0x3000003dff3e7230 */ /* 0x000fe20000004100 */
[-C--:B------:R-:W-:Y:S01]  /*5ab0*/  F2FP.F16.E4M3.UNPACK_B R75, R86.reuse ;  /* 0x00000056ff4b723e */ /* 0x080fe200020006ff */
[----:B------:R-:W-:Y:S01]  /*5ac0*/  HADD2.F32 R61, -RZ, R63.H0_H0 ;  /* 0x2000003fff3d7230 */ /* 0x000fe20000004100 */
[----:B------:R-:W-:Y:S01]  /*5ad0*/  F2FP.F16.E4M3.UNPACK_B R77, R86.H1 ;  /* 0x00000056ff4d723e */ /* 0x000fe200030006ff */
[----:B------:R-:W-:Y:S01]  /*5ae0*/  HADD2.F32 R72, -RZ, R71.H1_H1 ;  /* 0x30000047ff487230 */ /* 0x000fe20000004100 */
[----:B------:R-:W-:Y:S01]  /*5af0*/  F2FP.F16.E4M3.UNPACK_B R79, R87.H1 ;  /* 0x00000057ff4f723e */ /* 0x000fe200030006ff */
[C---:B--2---:R-:W-:Y:S01]  /*5b00*/  FMUL R0, R47.reuse, R4 ;  /* 0x000000042f007220 */ /* 0x044fe20000400000 */
[C---:B-1----:R-:W-:Y:S01]  /*5b10*/  FMUL R2, R47.reuse, R5 ;  /* 0x000000052f027220 */ /* 0x042fe20000400000 */
[C---:B------:R-:W-:Y:S01]  /*5b20*/  FMUL R4, R47.reuse, R8 ;  /* 0x000000082f047220 */ /* 0x040fe20000400000 */
[----:B------:R-:W-:Y:S01]  /*5b30*/  FMUL R5, R47, R9 ;  /* 0x000000092f057220 */ /* 0x000fe20000400000 */
[C---:B------:R-:W-:Y:S01]  /*5b40*/  FFMA R0, R49.reuse, R50, R0 ;  /* 0x0000003231007223 */ /* 0x040fe20000000000 */
[----:B------:R-:W-:Y:S01]  /*5b50*/  FFMA R2, R49, R51, R2 ;  /* 0x0000003331027223 */ /* 0x000fe20000000002 */
[C---:B------:R-:W-:Y:S01]  /*5b60*/  FMUL R8, R47.reuse, R12 ;  /* 0x0000000c2f087220 */ /* 0x040fe20000400000 */
[C---:B------:R-:W-:Y:S01]  /*5b70*/  FMUL R9, R47.reuse, R13 ;  /* 0x0000000d2f097220 */ /* 0x040fe20000400000 */
[C---:B------:R-:W-:Y:S01]  /*5b80*/  FMUL R12, R47.reuse, R16 ;  /* 0x000000102f0c7220 */ /* 0x040fe20000400000 */
[C---:B------:R-:W-:Y:S01]  /*5b90*/  FMUL R13, R47.reuse, R17 ;  /* 0x000000112f0d7220 */ /* 0x040fe20000400000 */
[C---:B------:R-:W-:Y:S01]  /*5ba0*/  FMUL R16, R47.reuse, R20 ;  /* 0x000000142f107220 */ /* 0x040fe20000400000 */
[C---:B------:R-:W-:Y:S01]  /*5bb0*/  FMUL R17, R47.reuse, R21 ;  /* 0x000000152f117220 */ /* 0x040fe20000400000 */
[C---:B------:R-:W-:Y:S01]  /*5bc0*/  FMUL R20, R47.reuse, R24 ;  /* 0x000000182f147220 */ /* 0x040fe20000400000 */
[C---:B------:R-:W-:Y:S01]  /*5bd0*/  FMUL R21, R47.reuse, R25 ;  /* 0x000000192f157220 */ /* 0x040fe20000400000 */
[----:B------:R-:W-:Y:S02]  /*5be0*/  HADD2.F32 R76, -RZ, R75.H1_H1 ;  /* 0x3000004bff4c7230 */ /* 0x000fe40000004100 */
[C---:B------:R-:W-:Y:S01]  /*5bf0*/  FMUL R24, R47.reuse, R28 ;  /* 0x0000001c2f187220 */ /* 0x040fe20000400000 */
[C---:B------:R-:W-:Y:S01]  /*5c00*/  FMUL R25, R47.reuse, R29 ;  /* 0x0000001d2f197220 */ /* 0x040fe20000400000 */
[C---:B------:R-:W-:Y:S01]  /*5c10*/  FMUL R28, R47.reuse, R32 ;  /* 0x000000202f1c7220 */ /* 0x040fe20000400000 */
[C---:B------:R-:W-:Y:S01]  /*5c20*/  FMUL R29, R47.reuse, R33 ;  /* 0x000000212f1d7220 */ /* 0x040fe20000400000 */
[C---:B------:R-:W-:Y:S01]  /*5c30*/  FMUL R3, R47.reuse, R6 ;  /* 0x000000062f037220 */ /* 0x040fe20000400000 */
[C---:B------:R-:W-:Y:S01]  /*5c40*/  FMUL R7, R47.reuse, R7 ;  /* 0x000000072f077220 */ /* 0x040fe20000400000 */
[C---:B------:R-:W-:Y:S01]  /*5c50*/  FMUL R6, R47.reuse, R10 ;  /* 0x0000000a2f067220 */ /* 0x040fe20000400000 */
[----:B------:R-:W-:Y:S01]  /*5c60*/  FMUL R11, R47, R11 ;  /* 0x0000000b2f0b7220 */ /* 0x000fe20000400000 */
[C---:B------:R-:W-:Y:S01]  /*5c70*/  FFMA R3, R49.reuse, R52, R3 ;  /* 0x0000003431037223 */ /* 0x040fe20000000003 */
[C---:B------:R-:W-:Y:S01]  /*5c80*/  FFMA R7, R49.reuse, R54, R7 ;  /* 0x0000003631077223 */ /* 0x040fe20000000007 */
[C---:B------:R-:W-:Y:S01]  /*5c90*/  FFMA R4, R49.reuse, R53, R4 ;  /* 0x0000003531047223 */ /* 0x040fe20000000004 */
[----:B------:R-:W-:Y:S01]  /*5ca0*/  F2FP.F16.E4M3.UNPACK_B R50, R87 ;  /* 0x00000057ff32723e */ /* 0x000fe200020006ff */
[C---:B------:R-:W-:Y:S01]  /*5cb0*/  FFMA R5, R49.reuse, R56, R5 ;  /* 0x0000003831057223 */ /* 0x040fe20000000005 */
[----:B------:R-:W-:Y:S01]  /*5cc0*/  FFMA R6, R49, R55, R6 ;  /* 0x0000003731067223 */ /* 0x000fe20000000006 */
[----:B------:R-:W-:Y:S01]  /*5cd0*/  F2FP.SATFINITE.E4M3.F32.PACK_AB_MERGE_C R117, R7, R3, RZ ;  /* 0x000000030775723e */ /* 0x000fe200048070ff */
[C---:B------:R-:W-:Y:S01]  /*5ce0*/  FFMA R11, R49.reuse, R58, R11 ;  /* 0x0000003a310b7223 */ /* 0x040fe2000000000b */
[C---:B------:R-:W-:Y:S01]  /*5cf0*/  FFMA R8, R49.reuse, R57, R8 ;  /* 0x0000003931087223 */ /* 0x040fe20000000008 */
[----:B------:R-:W-:Y:S01]  /*5d00*/  ISETP.NE.AND P0, PT, R110, RZ, PT ;  /* 0x000000ff6e00720c */ /* 0x000fe20003f05270 */
[----:B------:R-:W-:Y:S01]  /*5d10*/  FFMA R9, R49, R60, R9 ;  /* 0x0000003c31097223 */ /* 0x000fe20000000009 */
[----:B------:R-:W-:Y:S01]  /*5d20*/  F2FP.SATFINITE.E4M3.F32.PACK_AB_MERGE_C R116, R2, R0, R117 ;  /* 0x000000000274723e */ /* 0x000fe20004807075 */
[--C-:B------:R-:W-:Y:S01]  /*5d30*/  HADD2.F32 R51, -RZ, R50.reuse.H0_H0 ;  /* 0x20000032ff337230 */ /* 0x100fe20000004100 */
[----:B------:R-:W-:Y:S01]  /*5d40*/  F2FP.SATFINITE.E4M3.F32.PACK_AB_MERGE_C R117, R11, R6, RZ ;  /* 0x000000060b75723e */ /* 0x000fe200048070ff */
[----:B------:R-:W-:Y:S02]  /*5d50*/  HADD2.F32 R50, -RZ, R50.H1_H1 ;  /* 0x30000032ff327230 */ /* 0x000fe40000004100 */
[C---:B------:R-:W-:Y:S01]  /*5d60*/  FMUL R10, R47.reuse, R14 ;  /* 0x0000000e2f0a7220 */ /* 0x040fe20000400000 */
[----:B------:R-:W-:Y:S01]  /*5d70*/  FMUL R15, R47, R15 ;  /* 0x0000000f2f0f7220 */ /* 0x000fe20000400000 */
[--C-:B------:R-:W-:Y:S01]  /*5d80*/  HADD2.F32 R63, -RZ, R65.reuse.H0_H0 ;  /* 0x20000041ff3f7230 */ /* 0x100fe20000004100 */
[----:B------:R-:W-:Y:S01]  /*5d90*/  F2FP.SATFINITE.E4M3.F32.PACK_AB_MERGE_C R117, R5, R4, R117 ;  /* 0x000000040575723e */ /* 0x000fe20004807075 */
[C---:B------:R-:W-:Y:S01]  /*5da0*/  FFMA R10, R49.reuse, R59, R10 ;  /* 0x0000003b310a7223 */ /* 0x040fe2000000000a */
[C---:B------:R-:W-:Y:S01]  /*5db0*/  FFMA R15, R49.reuse, R62, R15 ;  /* 0x0000003e310f7223 */ /* 0x040fe2000000000f */
[C---:B------:R-:W-:Y:S01]  /*5dc0*/  FFMA R12, R49.reuse, R61, R12 ;  /* 0x0000003d310c7223 */ /* 0x040fe2000000000c */
[----:B------:R-:W-:Y:S01]  /*5dd0*/  FFMA R13, R49, R64, R13 ;  /* 0x00000040310d7223 */ /* 0x000fe2000000000d */
[----:B------:R-:W-:Y:S02]  /*5de0*/  HADD2.F32 R66, -RZ, R65.H1_H1 ;  /* 0x30000041ff427230 */ /* 0x000fe40000004100 */
[C---:B------:R-:W-:Y:S01]  /*5df0*/  FMUL R14, R47.reuse, R18 ;  /* 0x000000122f0e7220 */ /* 0x040fe20000400000 */
[----:B------:R-:W-:Y:S02]  /*5e00*/  HADD2.F32 R65, -RZ, R67.H0_H0 ;  /* 0x20000043ff417230 */ /* 0x000fe40000004100 */
[----:B------:R-:W-:Y:S01]  /*5e10*/  FMUL R19, R47, R19 ;  /* 0x000000132f137220 */ /* 0x000fe20000400000 */
[--C-:B------:R-:W-:Y:S02]  /*5e20*/  HADD2.F32 R67, -RZ, R69.reuse.H0_H0 ;  /* 0x20000045ff437230 */ /* 0x100fe40000004100 */
[----:B------:R-:W-:Y:S01]  /*5e30*/  FFMA R14, R49, R63, R14 ;  /* 0x0000003f310e7223 */ /* 0x000fe2000000000e */
[----:B------:R-:W-:Y:S02]  /*5e40*/  HADD2.F32 R70, -RZ, R69.H1_H1 ;  /* 0x30000045ff467230 */ /* 0x000fe40000004100 */
[----:B------:R-:W-:Y:S01]  /*5e50*/  FMUL R18, R47, R22 ;  /* 0x000000162f127220 */ /* 0x000fe20000400000 */
[----:B------:R-:W-:Y:S02]  /*5e60*/  HADD2.F32 R69, -RZ, R71.H0_H0 ;  /* 0x20000047ff457230 */ /* 0x000fe40000004100 */
[----:B------:R-:W-:Y:S01]  /*5e70*/  FFMA R19, R49, R66, R19 ;  /* 0x0000004231137223 */ /* 0x000fe20000000013 */
[----:B------:R-:W-:Y:S01]  /*5e80*/  FMUL R23, R47, R23 ;  /* 0x000000172f177220 */ /* 0x000fe20000400000 */
[C---:B------:R-:W-:Y:S01]  /*5e90*/  FFMA R16, R49.reuse, R65, R16 ;  /* 0x0000004131107223 */ /* 0x040fe20000000010 */
[C---:B------:R-:W-:Y:S01]  /*5ea0*/  FFMA R17, R49.reuse, R68, R17 ;  /* 0x0000004431117223 */ /* 0x040fe20000000011 */
        /* <DEDUP_REMOVED lines=23> */
[----:B------:R-:W-:Y:S01]  /*6020*/  F2FP.SATFINITE.E4M3.F32.PACK_AB_MERGE_C R118, R15, R10, RZ ;  /* 0x0000000a0f76723e */ /* 0x000fe200048070ff */
[----:B------:R-:W-:Y:S01]  /*6030*/  FFMA R28, R49, R51, R28 ;  /* 0x00000033311c7223 */ /* 0x000fe2000000001c */
[----:B------:R-:W-:Y:S01]  /*6040*/  F2FP.SATFINITE.E4M3.F32.PACK_AB_MERGE_C R119, R19, R14, RZ ;  /* 0x0000000e1377723e */ /* 0x000fe200048070ff */
[C---:B------:R-:W-:Y:S01]  /*6050*/  FFMA R29, R49.reuse, R50, R29 ;  /* 0x00000032311d7223 */ /* 0x040fe2000000001d */
[C---:B------:R-:W-:Y:S01]  /*6060*/  FFMA R30, R49.reuse, R77, R30 ;  /* 0x0000004d311e7223 */ /* 0x040fe2000000001e */
[----:B------:R-:W-:Y:S01]  /*6070*/  FFMA R35, R49, R52, R35 ;  /* 0x0000003431237223 */ /* 0x000fe20000000023 */
[----:B------:R-:W-:Y:S02]  /*6080*/  F2FP.SATFINITE.E4M3.F32.PACK_AB_MERGE_C R118, R9, R8, R118 ;  /* 0x000000080976723e */ /* 0x000fe40004807076 */
[----:B------:R-:W-:Y:S02]  /*6090*/  F2FP.SATFINITE.E4M3.F32.PACK_AB_MERGE_C R119, R13, R12, R119 ;  /* 0x0000000c0d77723e */ /* 0x000fe40004807077 */
[----:B------:R-:W-:Y:S02]  /*60a0*/  F2FP.SATFINITE.E4M3.F32.PACK_AB_MERGE_C R120, R23, R18, RZ ;  /* 0x000000121778723e */ /* 0x000fe400048070ff */
[----:B------:R-:W-:Y:S01]  /*60b0*/  F2FP.SATFINITE.E4M3.F32.PACK_AB_MERGE_C R121, R27, R22, RZ ;  /* 0x000000161b79723e */ /* 0x000fe200048070ff */
[----:B------:R1:W-:Y:S01]  /*60c0*/  STS.128 [R100+UR49+0x2200], R116 ;  /* 0x0022007464007988 */ /* 0x0003e20008000c31 */
[----:B------:R-:W-:Y:S02]  /*60d0*/  F2FP.SATFINITE.E4M3.F32.PACK_AB_MERGE_C R122, R31, R26, RZ ;  /* 0x0000001a1f7a723e */ /* 0x000fe400048070ff */
[----:B------:R-:W-:Y:S02]  /*60e0*/  F2FP.SATFINITE.E4M3.F32.PACK_AB_MERGE_C R123, R35, R30, RZ ;  /* 0x0000001e237b723e */ /* 0x000fe400048070ff */
[----:B------:R-:W-:Y:S02]  /*60f0*/  F2FP.SATFINITE.E4M3.F32.PACK_AB_MERGE_C R120, R17, R16, R120 ;  /* 0x000000101178723e */ /* 0x000fe40004807078 */
[----:B------:R-:W-:Y:S02]  /*6100*/  F2FP.SATFINITE.E4M3.F32.PACK_AB_MERGE_C R121, R21, R20, R121 ;  /* 0x000000141579723e */ /* 0x000fe40004807079 */
[----:B------:R-:W-:Y:S02]  /*6110*/  F2FP.SATFINITE.E4M3.F32.PACK_AB_MERGE_C R122, R25, R24, R122 ;  /* 0x00000018197a723e */ /* 0x000fe4000480707a */
[----:B------:R-:W-:Y:S02]  /*6120*/  F2FP.SATFINITE.E4M3.F32.PACK_AB_MERGE_C R123, R29, R28, R123 ;  /* 0x0000001c1d7b723e */ /* 0x000fe4000480707b */
[----:B------:R-:W-:Y:S02]  /*6130*/  LEA R32, R105, UR49, 0x3 ;  /* 0x0000003169207c11 */ /* 0x000fe4000f8e18ff */
[----:B------:R-:W-:Y:S01]  /*6140*/  @P6 SHF.L.U32 R33, R104, 0x1f, RZ ;  /* 0x0000001f68216819 */ /* 0x000fe200000006ff */
[----:B------:R1:W-:Y:S01]  /*6150*/  STS.128 [R114+0x2210], R120 ;  /* 0x0022107872007388 */ /* 0x0003e20000000c00 */
[----:B------:R-:W-:Y:S01]  /*6160*/  @!PT LDS RZ, [RZ] ;  /* 0x00000000fffff984 */ /* 0x000fe20000000800 */
[----:B------:R-:W-:Y:S01]  /*6170*/  @!PT LDS RZ, [RZ] ;  /* 0x00000000fffff984 */ /* 0x000fe20000000800 */
[----:B------:R-:W-:Y:S01]  /*6180*/  @!PT LDS RZ, [RZ] ;  /* 0x00000000fffff984 */ /* 0x000fe20000000800 */
[----:B------:R-:W-:Y:S01]  /*6190*/  @!PT LDS RZ, [RZ] ;  /* 0x00000000fffff984 */ /* 0x000fe20000000800 */
[----:B------:R2:W-:Y:S07]  /*61a0*/  MEMBAR.ALL.CTA ;  /* 0x0000000000007992 */ /* 0x0005ee0000008000 */
[----:B--2---:R-:W2:Y:S02]  /*61b0*/  FENCE.VIEW.ASYNC.S ;  /* 0x00000000000073c6 */ /* 0x004ea40000000000 */
[----:B--2---:R-:W-:Y:S06]  /*61c0*/  BAR.SYNC.DEFER_BLOCKING 0x1, 0x80 ;  /* 0x0042000000007b1d */ /* 0x004fec0000010000 */
[----:B------:R-:W-:Y:S05]  /*61d0*/  @P0 BRA `(.L_x_96) ;  /* 0x0000000000280947 */ /* 0x000fea0003800000 */
[----:B------:R-:W-:Y:S02]  /*61e0*/  UIADD3 UR4, UPT, UPT, UR49, 0x2200, URZ ;  /* 0x0000220031047890 */ /* 0x000fe4000fffe0ff */
[----:B------:R-:W-:Y:S01]  /*61f0*/  UIADD3 UR6, UP0, UPT, UR52, 0x680, URZ ;  /* 0x0000068034067890 */ /* 0x000fe2000ff1e0ff */
[----:B------:R-:W-:Y:S03]  /*6200*/  UMOV UR43, UR36 ;  /* 0x00000024002b7c82 */ /* 0x000fe60008000000 */
[----:B------:R-:W-:Y:S01]  /*6210*/  MOV R109, UR4 ;  /* 0x00000004006d7c02 */ /* 0x000fe20008000f00 */
[----:B------:R-:W-:Y:S03]  /*6220*/  UIADD3.X UR7, UPT, UPT, URZ, UR53, URZ, UP0, !UPT ;  /* 0x00000035ff077290 */ /* 0x000fe600087fe4ff */
[----:B------:R-:W-:Y:S11]  /*6230*/  R2UR UR40, R109 ;  /* 0x000000006d2872ca */ /* 0x000ff600000e0000 */
[----:B------:R-:W-:Y:S02]  /*6240*/  @!UPT UIADD3 URZ, UPT, UPT, URZ, URZ, URZ ;  /* 0x000000fffffff290 */ /* 0x000fe4000fffe0ff */
[----:B------:R2:W-:Y:S01]  /*6250*/  UTMASTG.3D [UR40], [UR6] ;  /* 0x00000028060073b5 */ /* 0x0005e20008010000 */
[----:B------:R0:W-:Y:S01]  /*6260*/  UTMACMDFLUSH ;  /* 0x00000000000079b7 */ /* 0x0001e20000000000 */
[----:B--2---:R-:W-:Y:S04]  /*6270*/  DEPBAR.LE SB0, 0x1 ;  /* 0x000080400000791a */ /* 0x004fe80000000000 */
.L_x_96:
[----:B------:R-:W-:Y:S05]  /*6280*/  BSYNC.RECONVERGENT B0 ;  /* 0x0000000000007941 */ /* 0x000fea0003800200 */
.L_x_95:
[----:B------:R-:W-:Y:S06]  /*6290*/  BAR.SYNC.DEFER_BLOCKING 0x1, 0x80 ;  /* 0x0042000000007b1d */ /* 0x000fec0000010000 */
[----:B------:R-:W2:Y:S01]  /*62a0*/  @P6 SYNCS.PHASECHK.TRANS64.TRYWAIT P0, [R32+URZ+0x50], R33 ;  /* 0x00005021200065a7 */ /* 0x000ea200080011ff */
[----:B------:R-:W-:Y:S01]  /*62b0*/  BSSY B1, `(.L_x_97) ;  /* 0x0000020000017945 */ /* 0x000fe20003800000 */
[----:B--2---:R-:W-:Y:S03]  /*62c0*/  @P6 SEL R115, RZ, 0x1, !P0 ;  /* 0x00000001ff736807 */ /* 0x004fe60004000000 */
[----:B------:R-:W-:Y:S05]  /*62d0*/  @!P6 BRA `(.L_x_98) ;  /* 0x000000000074e947 */ /* 0x000fea0003800000 */
[----:B------:R-:W-:Y:S01]  /*62e0*/  ISETP.NE.AND P1, PT, R124, RZ, PT ;  /* 0x000000ff7c00720c */ /* 0x000fe20003f25270 */
[----:B------:R-:W-:Y:S01]  /*62f0*/  BSSY B0, `(.L_x_99) ;  /* 0x0000009000007945 */ /* 0x000fe20003800000 */
[----:B------:R-:W-:Y:S11]  /*6300*/  ISETP.NE.AND P0, PT, R115, RZ, PT ;  /* 0x000000ff7300720c */ /* 0x000ff60003f05270 */
[----:B------:R-:W-:Y:S05]  /*6310*/  @P1 IMAD R0, R105, 0x1000, R100 ;  /* 0x0000100069001824 */ /* 0x000fea00078e0264 */
[----:B------:R-:W-:Y:S05]  /*6320*/  @P1 IADD3 R2, PT, PT, R0, UR49, RZ ;  /* 0x0000003100021c10 */ /* 0x000fea000fffe0ff */
[----:B------:R-:W-:Y:S01]  /*6330*/  @P1 IMAD.IADD R2, R2, 0x1, R125 ;  /* 0x0000000102021824 */ /* 0x000fe200078e027d */
[----:B------:R-:W-:Y:S06]  /*6340*/  @P0 BRA `(.L_x_100) ;  /* 0x00000000000c0947 */ /* 0x000fec0003800000 */
[----:B------:R-:W-:Y:S04]  /*6350*/  SHF.L.U32 R3, R104, 0x1f, RZ ;  /* 0x0000001f68037819 */ /* 0x000fe800000006ff */
[----:B------:R-:W2:Y:S02]  /*6360*/  SYNCS.PHASECHK.TRANS64.TRYWAIT P0, [R32+URZ+0x50], R3 ;  /* 0x00005003200075a7 */ /* 0x000ea400080011ff */
[----:B--2---:R-:W-:Y:S05]  /*6370*/  @!P0 BRA `(.L_x_101) ;  /* 0x0000001400c48947 */ /* 0x004fea0003800000 */
.L_x_100:
[----:B------:R-:W-:Y:S05]  /*6380*/  BSYNC B0 ;  /* 0x0000000000007941 */ /* 0x000fea0003800000 */
.L_x_99:
[----:B------:R-:W-:Y:S01]  /*6390*/  ISETP.NE.AND P0, PT, R124, RZ, PT ;  /* 0x000000ff7c00720c */ /* 0x000fe20003f05270 */
[----:B--2---:R-:W-:Y:S02]  /*63a0*/  VIADD R32, R32, 0x60 ;  /* 0x0000006020207836 */ /* 0x004fe40000000000 */
[----:B------:R-:W-:Y:S02]  /*63b0*/  IMAD.U32 R3, RZ, RZ, UR37 ;  /* 0x00000025ff037e24 */ /* 0x000fe4000f8e00ff */
[----:B------:R-:W-:Y:S03]  /*63c0*/  VIADD R105, R105, 0x1 ;  /* 0x0000000169697836 */ /* 0x000fe60000000000 */
[----:B------:R-:W-:Y:S05]  /*63d0*/  PRMT R3, R3, 0x654, R32 ;  /* 0x0000065403037816 */ /* 0x000fea0000000020 */
[----:B------:R2:W3:Y:S04]  /*63e0*/  @P0 LDS.128 R80, [R0+UR49+0x200] ;  /* 0x0002003100500984 */ /* 0x0004e80008000c00 */
[----:B------:R2:W4:Y:S01]  /*63f0*/  @P0 LDS.128 R84, [R2+0x210] ;  /* 0x0002100002540984 */ /* 0x0005220000000c00 */
[C---:B------:R-:W-:Y:S01]  /*6400*/  ISETP.NE.AND P0, PT, R105.reuse, 0x2, PT ;  /* 0x000000026900780c */ /* 0x040fe20003f05270 */
[----:B------:R-:W-:Y:S01]  /*6410*/  @!PT LDS RZ, [RZ] ;  /* 0x00000000fffff984 */ /* 0x000fe20000000800 */
[----:B------:R-:W-:Y:S01]  /*6420*/  @!PT LDS RZ, [RZ] ;  /* 0x00000000fffff984 */ /* 0x000fe20000000800 */
[----:B------:R-:W-:Y:S01]  /*6430*/  @!PT LDS RZ, [RZ] ;  /* 0x00000000fffff984 */ /* 0x000fe20000000800 */
[----:B------:R-:W-:Y:S01]  /*6440*/  @!PT LDS RZ, [RZ] ;  /* 0x00000000fffff984 */ /* 0x000fe20000000800 */
[----:B------:R5:W-:Y:S06]  /*6450*/  MEMBAR.ALL.CTA ;  /* 0x0000000000007992 */ /* 0x000bec0000008000 */
[----:B-----5:R-:W5:Y:S01]  /*6460*/  FENCE.VIEW.ASYNC.S ;  /* 0x00000000000073c6 */ /* 0x020f620000000000 */
[----:B------:R-:W-:Y:S01]  /*6470*/  SEL R105, R105, RZ, P0 ;  /* 0x000000ff69697207 */ /* 0x000fe20000000000 */
[----:B-----5:R5:W-:Y:S02]  /*6480*/  SYNCS.ARRIVE.TRANS64.RED.A1T0 RZ, [R3+URZ], RZ ;  /* 0x000000ff03ff79a7 */ /* 0x020be400081004ff */
[----:B-----5:R-:W-:Y:S04]  /*6490*/  SEL R3, RZ, 0x1, P0 ;  /* 0x00000001ff037807 */ /* 0x020fe80000000000 */
[----:B--23--:R-:W-:Y:S02]  /*64a0*/  LOP3.LUT R104, R104, R3, RZ, 0x3c, !PT ;  /* 0x0000000368687212 */ /* 0x00cfe400078e3cff */
.L_x_98:
[----:B------:R-:W-:Y:S05]  /*64b0*/  BSYNC B1 ;  /* 0x0000000000017941 */ /* 0x000fea0003800000 */
.L_x_97:
[----:B------:R-:W-:Y:S05]  /*64c0*/  VIADD R0, R48, 0x40 ;  /* 0x0000004030007836 */ /* 0x000fea0000000000 */
[----:B------:R-:W-:Y:S04]  /*64d0*/  SHF.R.U32.HI R0, RZ, 0x15, R0 ;  /* 0x00000015ff007819 */ /* 0x000fe80000011600 */
[----:B------:R-:W-:Y:S11]  /*64e0*/  LOP3.LUT P0, RZ, R0, 0x3, R101, 0x48, !PT ;  /* 0x0000000300ff7812 */ /* 0x000ff60007804865 */
[----:B------:R-:W-:Y:S02]  /*64f0*/  @!UPT UIADD3 URZ, UPT, UPT, URZ, URZ, URZ ;  /* 0x000000fffffff290 */ /* 0x000fe4000fffe0ff */
[----:B------:R-:W-:Y:S05]  /*6500*/  @!P0 BRA `(.L_x_102) ;  /* 0x0000000000408947 */ /* 0x000fea0003800000 */
[----:B------:R-:W2:Y:S01]  /*6510*/  LDCU.64 UR8, c[0x4][0x70] ;  /* 0x01000e00ff0877ac */ /* 0x000ea20008000a00 */
[----:B------:R-:W-:Y:S01]  /*6520*/  MOV R3, 0x0 ;  /* 0x0000000000037802 */ /* 0x000fe20000000f00 */
[----:B------:R-:W-:Y:S02]  /*6530*/  HFMA2 R12, -RZ, RZ, 0, 5.9604644775390625e-08 ;  /* 0x00000001ff0c7431 */ /* 0x000fe400000001ff */
[----:B------:R-:W-:Y:S02]  /*6540*/  IMAD.MOV.U32 R8, RZ, RZ, 0x192 ;  /* 0x00000192ff087424 */ /* 0x000fe400078e00ff */
[----:B------:R-:W-:Y:S01]  /*6550*/  IMAD.MOV.U32 R13, RZ, RZ, RZ ;  /* 0x000000ffff0d7224 */ /* 0x000fe200078e00ff */
[----:B------:R-:W3:Y:S01]  /*6560*/  LDCU.64 UR6, c[0x4][0x78] ;  /* 0x01000f00ff0677ac */ /* 0x000ee20008000a00 */
[----:B------:R-:W1:Y:S01]  /*6570*/  LDC.64 R2, c[0x4][R3] ;  /* 0x0100000003027b82 */ /* 0x000e620000000a00 */
[----:B------:R-:W5:Y:S01]  /*6580*/  LDCU.64 UR4, c[0x4][0x10] ;  /* 0x01000200ff0477ac */ /* 0x000f620008000a00 */
[----:B--2---:R-:W-:Y:S01]  /*6590*/  MOV R5, UR9 ;  /* 0x0000000900057c02 */ /* 0x004fe20008000f00 */
[----:B------:R-:W-:Y:S01]  /*65a0*/  IMAD.U32 R4, RZ, RZ, UR8 ;  /* 0x00000008ff047e24 */ /* 0x000fe2000f8e00ff */
[----:B---3--:R-:W-:Y:S01]  /*65b0*/  MOV R7, UR7 ;  /* 0x0000000700077c02 */ /* 0x008fe20008000f00 */
[----:B------:R-:W-:Y:S01]  /*65c0*/  IMAD.U32 R6, RZ, RZ, UR6 ;  /* 0x00000006ff067e24 */ /* 0x000fe2000f8e00ff */
[----:B-----5:R-:W-:Y:S01]  /*65d0*/  MOV R11, UR5 ;  /* 0x00000005000b7c02 */ /* 0x020fe20008000f00 */
[----:B------:R-:W-:Y:S02]  /*65e0*/  IMAD.U32 R10, RZ, RZ, UR4 ;  /* 0x00000004ff0a7e24 */ /* 0x000fe4000f8e00ff */
[----:B------:R-:W-:Y:S07]  /*65f0*/  LEPC R20, `(.L_x_102) ;  /* 0x000000001014794e */ /* 0x000fee0000000000 */
[----:B-1--4-:R-:W-:Y:S05]  /*6600*/  CALL.ABS.NOINC R2 ;  /* 0x0000000002007343 */ /* 0x012fea0003c00000 */
.L_x_102:
[----:B------:R-:W-:Y:S01]  /*6610*/  ISETP.NE.AND P0, PT, R110, RZ, PT ;  /* 0x000000ff6e00720c */ /* 0x000fe20003f05270 */
[----:B------:R-:W-:Y:S05]  /*6620*/  WARPSYNC.ALL ;  /* 0x0000000000007948 */ /* 0x000fea0003800000 */
[----:B------:R-:W-:Y:S01]  /*6630*/  R2UR UR4, R48 ;  /* 0x00000000300472ca */ /* 0x000fe200000e0000 */
[----:B------:R-:W-:Y:S01]  /*6640*/  BSSY.RECONVERGENT B0, `(.L_x_103) ;  /* 0x000009c000007945 */ /* 0x000fe20003800200 */
[-C--:B------:R-:W-:Y:S02]  /*6650*/  F2FP.F16.E4M3.UNPACK_B R51, R80.reuse ;  /* 0x00000050ff33723e */ /* 0x080fe400020006ff */
[----:B------:R-:W-:Y:S02]  /*6660*/  F2FP.F16.E4M3.UNPACK_B R80, R80.H1 ;  /* 0x00000050ff50723e */ /* 0x000fe400030006ff */
[-C--:B------:R-:W-:Y:S01]  /*6670*/  F2FP.F16.E4M3.UNPACK_B R55, R81.reuse ;  /* 0x00000051ff37723e */ /* 0x080fe200020006ff */
[--C-:B------:R-:W-:Y:S01]  /*6680*/  HADD2.F32 R50, -RZ, R51.reuse.H0_H0 ;  /* 0x20000033ff327230 */ /* 0x100fe20000004100 */
[----:B------:R-:W-:Y:S01]  /*6690*/  F2FP.F16.E4M3.UNPACK_B R81, R81.H1 ;  /* 0x00000051ff51723e */ /* 0x000fe200030006ff */
[----:B------:R-:W-:Y:S01]  /*66a0*/  HADD2.F32 R52, -RZ, R51.H1_H1 ;  /* 0x30000033ff347230 */ /* 0x000fe20000004100 */
[-C--:B------:R-:W-:Y:S01]  /*66b0*/  F2FP.F16.E4M3.UNPACK_B R59, R82.reuse ;  /* 0x00000052ff3b723e */ /* 0x080fe200020006ff */
[--C-:B------:R-:W-:Y:S01]  /*66c0*/  HADD2.F32 R51, -RZ, R80.reuse.H0_H0 ;  /* 0x20000050ff337230 */ /* 0x100fe20000004100 */
[----:B------:R-:W-:Y:S01]  /*66d0*/  F2FP.F16.E4M3.UNPACK_B R82, R82.H1 ;  /* 0x00000052ff52723e */ /* 0x000fe200030006ff */
[----:B------:R-:W-:Y:S01]  /*66e0*/  LDTM.16dp32bit_t0_t15.x32 R4, tmem[UR4+0x40] ;  /* 0x00004004000479ee */ /* 0x000fe20008a80000 */
[----:B------:R-:W2:Y:S01]  /*66f0*/  LDTM.16dp32bit_t16_t31.x32 R4, tmem[UR4+0x60] ;  /* 0x00006004000479ee */ /* 0x000ea20008aa0000 */
[----:B------:R-:W-:Y:S01]  /*6700*/  NOP ;  /* 0x0000000000007918 */ /* 0x000fe20000000000 */
[--C-:B------:R-:W-:Y:S01]  /*6710*/  HADD2.F32 R53, -RZ, R55.reuse.H0_H0 ;  /* 0x20000037ff357230 */ /* 0x100fe20000004100 */
[----:B------:R-:W-:Y:S01]  /*6720*/  R2UR UR5, R113 ;  /* 0x00000000710572ca */ /* 0x000fe200000e0000 */
[----:B------:R-:W-:Y:S01]  /*6730*/  HADD2.F32 R56, -RZ, R55.H1_H1 ;  /* 0x30000037ff387230 */ /* 0x000fe20000004100 */
[----:B------:R-:W-:Y:S01]  /*6740*/  F2FP.F16.E4M3.UNPACK_B R63, R83 ;  /* 0x00000053ff3f723e */ /* 0x000fe200020006ff */
[--C-:B------:R-:W-:Y:S01]  /*6750*/  HADD2.F32 R57, -RZ, R59.reuse.H0_H0 ;  /* 0x2000003bff397230 */ /* 0x100fe20000004100 */
[----:B----4-:R-:W-:Y:S01]  /*6760*/  F2FP.F16.E4M3.UNPACK_B R67, R84 ;  /* 0x00000054ff43723e */ /* 0x010fe200020006ff */
[----:B------:R-:W-:Y:S01]  /*6770*/  HADD2.F32 R60, -RZ, R59.H1_H1 ;  /* 0x3000003bff3c7230 */ /* 0x000fe20000004100 */
[----:B------:R-:W-:Y:S01]  /*6780*/  F2FP.F16.E4M3.UNPACK_B R71, R85 ;  /* 0x00000055ff47723e */ /* 0x000fe200020006ff */
[--C-:B------:R-:W-:Y:S01]  /*6790*/  HADD2.F32 R61, -RZ, R63.reuse.H0_H0 ;  /* 0x2000003fff3d7230 */ /* 0x100fe20000004100 */
[----:B------:R-:W-:Y:S01]  /*67a0*/  F2FP.F16.E4M3.UNPACK_B R75, R86 ;  /* 0x00000056ff4b723e */ /* 0x000fe200020006ff */
[----:B------:R-:W-:Y:S01]  /*67b0*/  HADD2.F32 R64, -RZ, R63.H1_H1 ;  /* 0x3000003fff407230 */ /* 0x000fe20000004100 */
[----:B------:R-:W-:Y:S01]  /*67c0*/  F2FP.F16.E4M3.UNPACK_B R77, R87 ;  /* 0x00000057ff4d723e */ /* 0x000fe200020006ff */
[--C-:B------:R-:W-:Y:S01]  /*67d0*/  HADD2.F32 R65, -RZ, R67.reuse.H0_H0 ;  /* 0x20000043ff417230 */ /* 0x100fe20000004100 */
[----:B------:R-:W-:Y:S01]  /*67e0*/  F2FP.F16.E4M3.UNPACK_B R83, R83.H1 ;  /* 0x00000053ff53723e */ /* 0x000fe200030006ff */
[----:B------:R-:W-:Y:S01]  /*67f0*/  UIADD3 UR5, UPT, UPT, UR5, 0xc0, URZ ;  /* 0x000000c005057890 */ /* 0x000fe2000fffe0ff */
[----:B------:R-:W-:Y:S01]  /*6800*/  HADD2.F32 R67, -RZ, R67.H1_H1 ;  /* 0x30000043ff437230 */ /* 0x000fe20000004100 */
[----:B------:R-:W-:Y:S01]  /*6810*/  F2FP.F16.E4M3.UNPACK_B R84, R84.H1 ;  /* 0x00000054ff54723e */ /* 0x000fe200030006ff */
[--C-:B------:R-:W-:Y:S01]  /*6820*/  HADD2.F32 R69, -RZ, R71.reuse.H0_H0 ;  /* 0x20000047ff457230 */ /* 0x100fe20000004100 */
[----:B------:R-:W-:Y:S01]  /*6830*/  UPRMT UR5, UR37, 0x654, UR5 ;  /* 0x0000065425057896 */ /* 0x000fe20008000005 */
[----:B------:R-:W-:Y:S01]  /*6840*/  HADD2.F32 R72, -RZ, R71.H1_H1 ;  /* 0x30000047ff487230 */ /* 0x000fe20000004100 */
[----:B------:R-:W-:Y:S01]  /*6850*/  F2FP.F16.E4M3.UNPACK_B R85, R85.H1 ;  /* 0x00000055ff55723e */ /* 0x000fe200030006ff */
[--C-:B------:R-:W-:Y:S02]  /*6860*/  HADD2.F32 R73, -RZ, R75.reuse.H0_H0 ;  /* 0x2000004bff497230 */ /* 0x100fe40000004100 */
[C---:B--2---:R-:W-:Y:S01]  /*6870*/  FMUL R4, R47.reuse, R4 ;  /* 0x000000042f047220 */ /* 0x044fe20000400000 */
[C---:B------:R-:W-:Y:S01]  /*6880*/  FMUL R5, R47.reuse, R5 ;  /* 0x000000052f057220 */ /* 0x040fe20000400000 */
[C---:B------:R-:W-:Y:S01]  /*6890*/  FMUL R8, R47.reuse, R8 ;  /* 0x000000082f087220 */ /* 0x040fe20000400000 */
[----:B------:R-:W-:Y:S01]  /*68a0*/  FMUL R9, R47, R9 ;  /* 0x000000092f097220 */ /* 0x000fe20000400000 */
[C---:B------:R-:W-:Y:S01]  /*68b0*/  FFMA R4, R49.reuse, R50, R4 ;  /* 0x0000003231047223 */ /* 0x040fe20000000004 */
[----:B------:R-:W-:Y:S01]  /*68c0*/  SYNCS.ARRIVE.TRANS64.RED.A1T0 RZ, [UR5], RZ ;  /* 0x000000ffffff79a7 */ /* 0x000fe20008100405 */
        /* <DEDUP_REMOVED lines=18> */
[--C-:B------:R-:W-:Y:S02]  /*69f0*/  HADD2.F32 R55, -RZ, R81.reuse.H0_H0 ;  /* 0x20000051ff377230 */ /* 0x100fe40000004100 */
[----:B------:R-:W-:Y:S01]  /*6a00*/  FMUL R10, R47, R10 ;  /* 0x0000000a2f0a7220 */ /* 0x000fe20000400000 */
[C---:B------:R-:W-:Y:S01]  /*6a10*/  FFMA R6, R49.reuse, R51, R6 ;  /* 0x0000003331067223 */ /* 0x040fe20000000006 */
[----:B------:R-:W-:Y:S02]  /*6a20*/  HADD2.F32 R58, -RZ, R81.H1_H1 ;  /* 0x30000051ff3a7230 */ /* 0x000fe40000004100 */
[C---:B------:R-:W-:Y:S01]  /*6a30*/  FFMA R7, R49.reuse, R54, R7 ;  /* 0x0000003631077223 */ /* 0x040fe20000000007 */
[C---:B------:R-:W-:Y:S01]  /*6a40*/  FFMA R8, R49.reuse, R53, R8 ;  /* 0x0000003531087223 */ /* 0x040fe20000000008 */
[C---:B------:R-:W-:Y:S01]  /*6a50*/  FFMA R9, R49.reuse, R56, R9 ;  /* 0x0000003831097223 */ /* 0x040fe20000000009 */
[----:B------:R-:W-:Y:S01]  /*6a60*/  FFMA R10, R49, R55, R10 ;  /* 0x00000037310a7223 */ /* 0x000fe2000000000a */
[----:B------:R-:W-:Y:S01]  /*6a70*/  HADD2.F32 R51, -RZ, R77.H0_H0 ;  /* 0x2000004dff337230 */ /* 0x000fe20000004100 */
[----:B-1----:R-:W-:Y:S01]  /*6a80*/  F2FP.SATFINITE.E4M3.F32.PACK_AB_MERGE_C R116, R7, R6, RZ ;  /* 0x000000060774723e */ /* 0x002fe200048070ff */
[C---:B------:R-:W-:Y:S01]  /*6a90*/  FMUL R11, R47.reuse, R11 ;  /* 0x0000000b2f0b7220 */ /* 0x040fe20000400000 */
[--C-:B------:R-:W-:Y:S02]  /*6aa0*/  HADD2.F32 R59, -RZ, R82.reuse.H0_H0 ;  /* 0x20000052ff3b7230 */ /* 0x100fe40000004100 */
[----:B------:R-:W-:Y:S01]  /*6ab0*/  FMUL R14, R47, R14 ;  /* 0x0000000e2f0e7220 */ /* 0x000fe20000400000 */
[----:B------:R-:W-:Y:S01]  /*6ac0*/  HADD2.F32 R62, -RZ, R82.H1_H1 ;  /* 0x30000052ff3e7230 */ /* 0x000fe20000004100 */
[----:B------:R-:W-:Y:S01]  /*6ad0*/  F2FP.SATFINITE.E4M3.F32.PACK_AB_MERGE_C R116, R5, R4, R116 ;  /* 0x000000040574723e */ /* 0x000fe20004807074 */
[C---:B------:R-:W-:Y:S01]  /*6ae0*/  FFMA R11, R49.reuse, R58, R11 ;  /* 0x0000003a310b7223 */ /* 0x040fe2000000000b */
[C---:B------:R-:W-:Y:S01]  /*6af0*/  FFMA R12, R49.reuse, R57, R12 ;  /* 0x00000039310c7223 */ /* 0x040fe2000000000c */
[C---:B------:R-:W-:Y:S01]  /*6b00*/  FFMA R13, R49.reuse, R60, R13 ;  /* 0x0000003c310d7223 */ /* 0x040fe2000000000d */
[----:B------:R-:W-:Y:S01]  /*6b10*/  F2FP.F16.E4M3.UNPACK_B R86, R86.H1 ;  /* 0x00000056ff56723e */ /* 0x000fe200030006ff */
[----:B------:R-:W-:Y:S01]  /*6b20*/  FFMA R14, R49, R59, R14 ;  /* 0x0000003b310e7223 */ /* 0x000fe2000000000e */
[----:B------:R-:W-:Y:S01]  /*6b30*/  F2FP.SATFINITE.E4M3.F32.PACK_AB_MERGE_C R117, R11, R10, RZ ;  /* 0x0000000a0b75723e */ /* 0x000fe200048070ff */
[C---:B------:R-:W-:Y:S01]  /*6b40*/  FMUL R15, R47.reuse, R15 ;  /* 0x0000000f2f0f7220 */ /* 0x040fe20000400000 */
[--C-:B------:R-:W-:Y:S02]  /*6b50*/  HADD2.F32 R63, -RZ, R83.reuse.H0_H0 ;  /* 0x20000053ff3f7230 */ /* 0x100fe40000004100 */
[----:B------:R-:W-:Y:S01]  /*6b60*/  FMUL R18, R47, R18 ;  /* 0x000000122f127220 */ /* 0x000fe20000400000 */
[----:B------:R-:W-:Y:S01]  /*6b70*/  HADD2.F32 R66, -RZ, R83.H1_H1 ;  /* 0x30000053ff427230 */ /* 0x000fe20000004100 */
[----:B------:R-:W-:Y:S01]  /*6b80*/  F2FP.SATFINITE.E4M3.F32.PACK_AB_MERGE_C R117, R9, R8, R117 ;  /* 0x000000080975723e */ /* 0x000fe20004807075 */
[C---:B------:R-:W-:Y:S01]  /*6b90*/  FFMA R15, R49.reuse, R62, R15 ;  /* 0x0000003e310f7223 */ /* 0x040fe2000000000f */
[C---:B------:R-:W-:Y:S01]  /*6ba0*/  FFMA R16, R49.reuse, R61, R16 ;  /* 0x0000003d31107223 */ /* 0x040fe20000000010 */
[----:B------:R-:W-:Y:S01]  /*6bb0*/  FFMA R17, R49, R64, R17 ;  /* 0x0000004031117223 */ /* 0x000fe20000000011 */
[----:B------:R-:W-:Y:S01]  /*6bc0*/  FMUL R19, R47, R19 ;  /* 0x000000132f137220 */ /* 0x000fe20000400000 */
        /* <DEDUP_REMOVED lines=15> */
[----:B------:R-:W-:Y:S01]  /*6cc0*/  F2FP.F16.E4M3.UNPACK_B R87, R87.H1 ;  /* 0x00000057ff57723e */ /* 0x000fe200030006ff */
        /* <DEDUP_REMOVED lines=32> */
[----:B------:R-:W-:Y:S03]  /*6ed0*/  IADD3 R79, PT, PT, R44, 0x1, RZ ;  /* 0x000000012c4f7810 */ /* 0x000fe60007ffe0ff */
        /* <DEDUP_REMOVED lines=9> */
[----:B------:R-:W-:Y:S02]  /*6f70*/  UIADD3 UR8, UP0, UPT, UR52, 0x680, URZ ;  /* 0x0000068034087890 */ /* 0x000fe4000ff1e0ff */
[----:B------:R-:W-:Y:S02]  /*6f80*/  UIADD3 UR5, UPT, UPT, UR41, 0x40, URZ ;  /* 0x0000004029057890 */ /* 0x000fe4000fffe0ff */
[----:B------:R-:W-:Y:S02]  /*6f90*/  UIADD3 UR4, UPT, UPT, UR49, 0x3200, URZ ;  /* 0x0000320031047890 */ /* 0x000fe4000fffe0ff */
[----:B------:R-:W-:Y:S01]  /*6fa0*/  UIADD3.X UR9, UPT, UPT, URZ, UR53, URZ, UP0, !UPT ;  /* 0x00000035ff097290 */ /* 0x000fe200087fe4ff */
[----:B------:R-:W-:Y:S01]  /*6fb0*/  UMOV UR6, UR42 ;  /* 0x0000002a00067c82 */ /* 0x000fe20008000000 */
[----:B------:R-:W-:Y:S07]  /*6fc0*/  UMOV UR7, UR36 ;  /* 0x0000002400077c82 */ /* 0x000fee0008000000 */
[----:B------:R2:W-:Y:S01]  /*6fd0*/  UTMASTG.3D [UR4], [UR8] ;  /* 0x00000004080073b5 */ /* 0x0005e20008010000 */
[----:B------:R0:W-:Y:S01]  /*6fe0*/  UTMACMDFLUSH ;  /* 0x00000000000079b7 */ /* 0x0001e20000000000 */
[----:B--2---:R-:W-:Y:S04]  /*6ff0*/  DEPBAR.LE SB0, 0x1 ;  /* 0x000080400000791a */ /* 0x004fe80000000000 */
.L_x_104:
[----:B------:R-:W-:Y:S05]  /*7000*/  BSYNC.RECONVERGENT B0 ;  /* 0x0000000000007941 */ /* 0x000fea0003800200 */
.L_x_103:
[----:B------:R-:W-:Y:S01]  /*7010*/  BAR.SYNC.DEFER_BLOCKING 0x1, 0x80 ;  /* 0x0042000000007b1d */ /* 0x000fe20000010000 */
[----:B------:R-:W-:Y:S01]  /*7020*/  ISETP.NE.AND P2, PT, R111, RZ, PT ;  /* 0x000000ff6f00720c */ /* 0x000fe20003f45270 */
[----:B------:R-:W-:Y:S01]  /*7030*/  IMAD.IADD R20, R43, 0x1, R94 ;  /* 0x000000012b147824 */ /* 0x000fe200078e025e */
[----:B------:R-:W-:Y:S01]  /*7040*/  ISETP.NE.AND P0, PT, R112, 0x2, PT ;  /* 0x000000027000780c */ /* 0x000fe20003f05270 */
[----:B------:R-:W-:Y:S01]  /*7050*/  IMAD.IADD R21, R45, 0x1, R96 ;  /* 0x000000012d157824 */ /* 0x000fe200078e0260 */
[----:B------:R-:W-:Y:S02]  /*7060*/  ISETP.NE.AND P1, PT, R79, 0x4, PT ;  /* 0x000000044f00780c */ /* 0x000fe40003f25270 */
[----:B------:R-:W-:Y:S02]  /*7070*/  SEL R3, RZ, 0x1, P0 ;  /* 0x00000001ff037807 */ /* 0x000fe40000000000 */
[----:B------:R-:W-:Y:S02]  /*7080*/  SEL R0, RZ, 0x1, P1 ;  /* 0x00000001ff007807 */ /* 0x000fe40000800000 */
[----:B------:R-:W-:Y:S02]  /*7090*/  LOP3.LUT R106, R106, R3, RZ, 0x3c, !PT ;  /* 0x000000036a6a7212 */ /* 0x000fe400078e3cff */
[----:B------:R-:W-:Y:S02]  /*70a0*/  LOP3.LUT R107, R107, R0, RZ, 0x3c, !PT ;  /* 0x000000006b6b7212 */ /* 0x000fe400078e3cff */
[----:B------:R-:W-:Y:S02]  /*70b0*/  @P2 R2UR UR36, R103 ;  /* 0x00000000672422ca */ /* 0x000fe400000e0000 */
[----:B------:R-:W-:Y:S02]  /*70c0*/  SEL R112, R112, RZ, P0 ;  /* 0x000000ff70707207 */ /* 0x000fe40000000000 */
[----:B------:R-:W-:Y:S01]  /*70d0*/  SEL R44, R79, RZ, P1 ;  /* 0x000000ff4f2c7207 */ /* 0x000fe20000800000 */
[----:B------:R-:W-:Y:S10]  /*70e0*/  @P2 BRA `(.L_x_105) ;  /* 0xffffffd400f82947 */ /* 0x000ff4000383ffff */
[----:B------:R-:W-:Y:S05]  /*70f0*/  EXIT ;  /* 0x000000000000794d */ /* 0x000fea0003800000 */
.L_x_19:
[----:B--2---:R2:W1:Y:S02]  /*7100*/  SYNCS.PHASECHK.TRANS64.TRYWAIT P0, [R3+URZ+0xf0], R2 ;  /* 0x0000f002030075a7 */ /* 0x00446400080011ff */
[----:B-1----:R-:W-:Y:S05]  /*7110*/  @!P0 NANOSLEEP.SYNCS 0x989680 ;  /* 0x009896800000895d */ /* 0x002fea0003900000 */
[----:B------:R-:W1:Y:S02]  /*7120*/  @!P0 SYNCS.PHASECHK.TRANS64 P0, [R3+URZ+0xf0], R2 ;  /* 0x0000f002030085a7 */ /* 0x000e6400080010ff */
[----:B-1----:R-:W-:Y:S05]  /*7130*/  @!P0 BRA `(.L_x_19) ;  /* 0xfffffffc00f08947 */ /* 0x002fea000383ffff */
[----:B------:R-:W-:Y:S05]  /*7140*/  BRA `(.L_x_106) ;  /* 0xffffffa400207947 */ /* 0x000fea000383ffff */
.L_x_22:
[----:B-1----:R-:W-:-:S07]  /*7150*/  MOV R2, UR33 ;  /* 0x0000002100027c02 */ /* 0x002fce0008000f00 */
.L_x_107:
[----:B-1----:R1:W2:Y:S02]  /*7160*/  SYNCS.PHASECHK.TRANS64.TRYWAIT P0, [R2+URZ+0x28], R5 ;  /* 0x00002805020075a7 */ /* 0x0022a400080011ff */
[----:B--2---:R-:W-:Y:S05]  /*7170*/  @!P0 NANOSLEEP.SYNCS 0x989680 ;  /* 0x009896800000895d */ /* 0x004fea0003900000 */
[----:B------:R-:W2:Y:S02]  /*7180*/  @!P0 SYNCS.PHASECHK.TRANS64 P0, [R2+URZ+0x28], R5 ;  /* 0x00002805020085a7 */ /* 0x000ea400080010ff */
[----:B--2---:R-:W-:Y:S05]  /*7190*/  @!P0 BRA `(.L_x_107) ;  /* 0xfffffffc00f08947 */ /* 0x004fea000383ffff */
[----:B------:R-:W-:Y:S05]  /*71a0*/  BRA `(.L_x_21) ;  /* 0xffffffa400707947 */ /* 0x000fea000383ffff */
.L_x_28:
[----:B-1----:R-:W-:-:S07]  /*71b0*/  MOV R2, UR17 ;  /* 0x0000001100027c02 */ /* 0x002fce0008000f00 */
.L_x_108:
[----:B-1----:R1:W2:Y:S02]  /*71c0*/  SYNCS.PHASECHK.TRANS64.TRYWAIT P0, [R2+URZ+0x28], R5 ;  /* 0x00002805020075a7 */ /* 0x0022a400080011ff */
[----:B--2---:R-:W-:Y:S05]  /*71d0*/  @!P0 NANOSLEEP.SYNCS 0x989680 ;  /* 0x009896800000895d */ /* 0x004fea0003900000 */
[----:B------:R-:W2:Y:S02]  /*71e0*/  @!P0 SYNCS.PHASECHK.TRANS64 P0, [R2+URZ+0x28], R5 ;  /* 0x00002805020085a7 */ /* 0x000ea400080010ff */
[----:B--2---:R-:W-:Y:S05]  /*71f0*/  @!P0 BRA `(.L_x_108) ;  /* 0xfffffffc00f08947 */ /* 0x004fea000383ffff */
[----:B------:R-:W-:Y:S05]  /*7200*/  BRA `(.L_x_27) ;  /* 0xffffffa800187947 */ /* 0x000fea000383ffff */
.L_x_32:
[----:B-1----:R1:W2:Y:S02]  /*7210*/  SYNCS.PHASECHK.TRANS64.TRYWAIT P0, [R2+URZ+0x80], R3 ;  /* 0x00008003020075a7 */ /* 0x0022a400080011ff */
[----:B--2---:R-:W-:Y:S05]  /*7220*/  @!P0 NANOSLEEP.SYNCS 0x989680 ;  /* 0x009896800000895d */ /* 0x004fea0003900000 */
[----:B------:R-:W2:Y:S02]  /*7230*/  @!P0 SYNCS.PHASECHK.TRANS64 P0, [R2+URZ+0x80], R3 ;  /* 0x00008003020085a7 */ /* 0x000ea400080010ff */
[----:B--2---:R-:W-:Y:S05]  /*7240*/  @!P0 BRA `(.L_x_32) ;  /* 0xfffffffc00f08947 */ /* 0x004fea000383ffff */
[----:B------:R-:W-:Y:S05]  /*7250*/  BRA `(.L_x_109) ;  /* 0xffffffa800a87947 */ /* 0x000fea000383ffff */
.L_x_36:
[----:B----4-:R-:W-:-:S07]  /*7260*/  MOV R0, UR5 ;  /* 0x0000000500007c02 */ /* 0x010fce0008000f00 */
.L_x_110:
[----:B-1----:R1:W2:Y:S02]  /*7270*/  SYNCS.PHASECHK.TRANS64.TRYWAIT P0, [R0+URZ], R3 ;  /* 0x00000003000075a7 */ /* 0x0022a400080011ff */
[----:B--2---:R-:W-:Y:S05]  /*7280*/  @!P0 NANOSLEEP.SYNCS 0x989680 ;  /* 0x009896800000895d */ /* 0x004fea0003900000 */
[----:B------:R-:W2:Y:S02]  /*7290*/  @!P0 SYNCS.PHASECHK.TRANS64 P0, [R0+URZ], R3 ;  /* 0x00000003000085a7 */ /* 0x000ea400080010ff */
[----:B--2---:R-:W-:Y:S05]  /*72a0*/  @!P0 BRA `(.L_x_110) ;  /* 0xfffffffc00f08947 */ /* 0x004fea000383ffff */
[----:B------:R-:W-:Y:S05]  /*72b0*/  BRA `(.L_x_111) ;  /* 0xffffffb000187947 */ /* 0x000fea000383ffff */
.L_x_37:
[----:B----4-:R-:W-:-:S07]  /*72c0*/  MOV R0, UR5 ;  /* 0x0000000500007c02 */ /* 0x010fce0008000f00 */
.L_x_112:
[----:B-1----:R1:W2:Y:S02]  /*72d0*/  SYNCS.PHASECHK.TRANS64.TRYWAIT P0, [R0+URZ], R3 ;  /* 0x00000003000075a7 */ /* 0x0022a400080011ff */
[----:B--2---:R-:W-:Y:S05]  /*72e0*/  @!P0 NANOSLEEP.SYNCS 0x989680 ;  /* 0x009896800000895d */ /* 0x004fea0003900000 */
[----:B------:R-:W2:Y:S02]  /*72f0*/  @!P0 SYNCS.PHASECHK.TRANS64 P0, [R0+URZ], R3 ;  /* 0x00000003000085a7 */ /* 0x000ea400080010ff */
[----:B--2---:R-:W-:Y:S05]  /*7300*/  @!P0 BRA `(.L_x_112) ;  /* 0xfffffffc00f08947 */ /* 0x004fea000383ffff */
[----:B------:R-:W-:Y:S05]  /*7310*/  BRA `(.L_x_113) ;  /* 0xffffffb000247947 */ /* 0x000fea000383ffff */
.L_x_38:
[----:B----4-:R-:W-:-:S07]  /*7320*/  MOV R0, UR5 ;  /* 0x0000000500007c02 */ /* 0x010fce0008000f00 */
.L_x_114:
[----:B-1----:R1:W2:Y:S02]  /*7330*/  SYNCS.PHASECHK.TRANS64.TRYWAIT P0, [R0+URZ], R3 ;  /* 0x00000003000075a7 */ /* 0x0022a400080011ff */
[----:B--2---:R-:W-:Y:S05]  /*7340*/  @!P0 NANOSLEEP.SYNCS 0x989680 ;  /* 0x009896800000895d */ /* 0x004fea0003900000 */
[----:B------:R-:W2:Y:S02]  /*7350*/  @!P0 SYNCS.PHASECHK.TRANS64 P0, [R0+URZ], R3 ;  /* 0x00000003000085a7 */ /* 0x000ea400080010ff */
[----:B--2---:R-:W-:Y:S05]  /*7360*/  @!P0 BRA `(.L_x_114) ;  /* 0xfffffffc00f08947 */ /* 0x004fea000383ffff */
[----:B------:R-:W-:Y:S05]  /*7370*/  BRA `(.L_x_115) ;  /* 0xffffffb000307947 */ /* 0x000fea000383ffff */
.L_x_39:
[----:B----4-:R-:W-:-:S07]  /*7380*/  MOV R0, UR5 ;  /* 0x0000000500007c02 */ /* 0x010fce0008000f00 */
.L_x_116:
[----:B-1----:R1:W2:Y:S02]  /*7390*/  SYNCS.PHASECHK.TRANS64.TRYWAIT P0, [R0+URZ], R3 ;  /* 0x00000003000075a7 */ /* 0x0022a400080011ff */
[----:B--2---:R-:W-:Y:S05]  /*73a0*/  @!P0 NANOSLEEP.SYNCS 0x989680 ;  /* 0x009896800000895d */ /* 0x004fea0003900000 */
[----:B------:R-:W2:Y:S02]  /*73b0*/  @!P0 SYNCS.PHASECHK.TRANS64 P0, [R0+URZ], R3 ;  /* 0x00000003000085a7 */ /* 0x000ea400080010ff */
[----:B--2---:R-:W-:Y:S05]  /*73c0*/  @!P0 BRA `(.L_x_116) ;  /* 0xfffffffc00f08947 */ /* 0x004fea000383ffff */
[----:B------:R-:W-:Y:S05]  /*73d0*/  BRA `(.L_x_117) ;  /* 0xffffffb0003c7947 */ /* 0x000fea000383ffff */
.L_x_42:
[----:B-1----:R1:W2:Y:S02]  /*73e0*/  SYNCS.PHASECHK.TRANS64.TRYWAIT P0, [R0+URZ+0xe0], R5 ;  /* 0x0000e005000075a7 */ /* 0x0022a400080011ff */
[----:B--2---:R-:W-:Y:S05]  /*73f0*/  @!P0 NANOSLEEP.SYNCS 0x989680 ;  /* 0x009896800000895d */ /* 0x004fea0003900000 */
[----:B------:R-:W2:Y:S02]  /*7400*/  @!P0 SYNCS.PHASECHK.TRANS64 P0, [R0+URZ+0xe0], R5 ;  /* 0x0000e005000085a7 */ /* 0x000ea400080010ff */
[----:B--2---:R-:W-:Y:S05]  /*7410*/  @!P0 BRA `(.L_x_42) ;  /* 0xfffffffc00f08947 */ /* 0x004fea000383ffff */
[----:B------:R-:W-:Y:S05]  /*7420*/  BRA `(.L_x_118) ;  /* 0xffffffb000987947 */ /* 0x000fea000383ffff */
.L_x_43:
[----:B------:R-:W-:-:S07]  /*7430*/  MOV R0, UR5 ;  /* 0x0000000500007c02 */ /* 0x000fce0008000f00 */
.L_x_119:
[----:B-1----:R1:W2:Y:S02]  /*7440*/  SYNCS.PHASECHK.TRANS64.TRYWAIT P0, [R0+URZ+0x90], R5 ;  /* 0x00009005000075a7 */ /* 0x0022a400080011ff */
[----:B--2---:R-:W-:Y:S05]  /*7450*/  @!P0 NANOSLEEP.SYNCS 0x989680 ;  /* 0x009896800000895d */ /* 0x004fea0003900000 */
[----:B------:R-:W2:Y:S02]  /*7460*/  @!P0 SYNCS.PHASECHK.TRANS64 P0, [R0+URZ+0x90], R5 ;  /* 0x00009005000085a7 */ /* 0x000ea400080010ff */
[----:B--2---:R-:W-:Y:S05]  /*7470*/  @!P0 BRA `(.L_x_119) ;  /* 0xfffffffc00f08947 */ /* 0x004fea000383ffff */
[----:B------:R-:W-:Y:S05]  /*7480*/  BRA `(.L_x_120) ;  /* 0xffffffb000a87947 */ /* 0x000fea000383ffff */
.L_x_44:
[----:B-1----:R1:W2:Y:S02]  /*7490*/  SYNCS.PHASECHK.TRANS64.TRYWAIT P1, [R0+URZ+0x80], R5 ;  /* 0x00008005000075a7 */ /* 0x0022a400080211ff */
[----:B--2---:R-:W-:Y:S05]  /*74a0*/  @!P1 NANOSLEEP.SYNCS 0x989680 ;  /* 0x009896800000995d */ /* 0x004fea0003900000 */
[----:B------:R-:W2:Y:S02]  /*74b0*/  @!P1 SYNCS.PHASECHK.TRANS64 P1, [R0+URZ+0x80], R5 ;  /* 0x00008005000095a7 */ /* 0x000ea400080210ff */
[----:B--2---:R-:W-:Y:S05]  /*74c0*/  @!P1 BRA `(.L_x_44) ;  /* 0xfffffffc00f09947 */ /* 0x004fea000383ffff */
[----:B------:R-:W-:Y:S05]  /*74d0*/  BRA `(.L_x_121) ;  /* 0xffffffb000d87947 */ /* 0x000fea000383ffff */
.L_x_47:
[----:B------:R-:W-:-:S07]  /*74e0*/  MOV R0, UR5 ;  /* 0x0000000500007c02 */ /* 0x000fce0008000f00 */
.L_x_122:
[----:B-1----:R1:W2:Y:S02]  /*74f0*/  SYNCS.PHASECHK.TRANS64.TRYWAIT P0, [R0+URZ+0x90], R3 ;  /* 0x00009003000075a7 */ /* 0x0022a400080011ff */
[----:B--2---:R-:W-:Y:S05]  /*7500*/  @!P0 NANOSLEEP.SYNCS 0x989680 ;  /* 0x009896800000895d */ /* 0x004fea0003900000 */
[----:B------:R-:W2:Y:S02]  /*7510*/  @!P0 SYNCS.PHASECHK.TRANS64 P0, [R0+URZ+0x90], R3 ;  /* 0x00009003000085a7 */ /* 0x000ea400080010ff */
[----:B--2---:R-:W-:Y:S05]  /*7520*/  @!P0 BRA `(.L_x_122) ;  /* 0xfffffffc00f08947 */ /* 0x004fea000383ffff */
[----:B------:R-:W-:Y:S05]  /*7530*/  BRA `(.L_x_46) ;  /* 0xffffffb4002c7947 */ /* 0x000fea000383ffff */
.L_x_54:
[----:B-1----:R1:W2:Y:S02]  /*7540*/  SYNCS.PHASECHK.TRANS64.TRYWAIT P1, [R0+URZ+0x80], R5 ;  /* 0x00008005000075a7 */ /* 0x0022a400080211ff */
[----:B--2---:R-:W-:Y:S05]  /*7550*/  @!P1 NANOSLEEP.SYNCS 0x989680 ;  /* 0x009896800000995d */ /* 0x004fea0003900000 */
[----:B------:R-:W2:Y:S02]  /*7560*/  @!P1 SYNCS.PHASECHK.TRANS64 P1, [R0+URZ+0x80], R5 ;  /* 0x00008005000095a7 */ /* 0x000ea400080210ff */
[----:B--2---:R-:W-:Y:S05]  /*7570*/  @!P1 BRA `(.L_x_54) ;  /* 0xfffffffc00f09947 */ /* 0x004fea000383ffff */
[----:B------:R-:W-:Y:S05]  /*7580*/  BRA `(.L_x_123) ;  /* 0xffffffb800847947 */ /* 0x000fea000383ffff */
.L_x_55:
[----:B------:R-:W-:-:S07]  /*7590*/  MOV R3, UR9 ;  /* 0x0000000900037c02 */ /* 0x000fce0008000f00 */
.L_x_124:
[----:B-1----:R1:W2:Y:S02]  /*75a0*/  SYNCS.PHASECHK.TRANS64.TRYWAIT P0, [R3+URZ+0xc0], R0 ;  /* 0x0000c000030075a7 */ /* 0x0022a400080011ff */
[----:B--2---:R-:W-:Y:S05]  /*75b0*/  @!P0 NANOSLEEP.SYNCS 0x989680 ;  /* 0x009896800000895d */ /* 0x004fea0003900000 */
[----:B------:R-:W2:Y:S02]  /*75c0*/  @!P0 SYNCS.PHASECHK.TRANS64 P0, [R3+URZ+0xc0], R0 ;  /* 0x0000c000030085a7 */ /* 0x000ea400080010ff */
[----:B--2---:R-:W-:Y:S05]  /*75d0*/  @!P0 BRA `(.L_x_124) ;  /* 0xfffffffc00f08947 */ /* 0x004fea000383ffff */
[----:B------:R-:W-:Y:S05]  /*75e0*/  BRA `(.L_x_125) ;  /* 0xffffffb800b87947 */ /* 0x000fea000383ffff */
.L_x_58:
[----:B------:R-:W-:Y:S07]  /*75f0*/  MOV R0, UR7 ;  /* 0x0000000700007c02 */ /* 0x000fee0008000f00 */
.L_x_126:
[----:B-1----:R1:W2:Y:S02]  /*7600*/  SYNCS.PHASECHK.TRANS64.TRYWAIT P0, [R0+URZ], R3 ;  /* 0x00000003000075a7 */ /* 0x0022a400080011ff */
[----:B--2---:R-:W-:Y:S05]  /*7610*/  @!P0 NANOSLEEP.SYNCS 0x989680 ;  /* 0x009896800000895d */ /* 0x004fea0003900000 */
[----:B------:R-:W2:Y:S02]  /*7620*/  @!P0 SYNCS.PHASECHK.TRANS64 P0, [R0+URZ], R3 ;  /* 0x00000003000085a7 */ /* 0x000ea400080010ff */
[----:B--2---:R-:W-:Y:S05]  /*7630*/  @!P0 BRA `(.L_x_126) ;  /* 0xfffffffc00f08947 */ /* 0x004fea000383ffff */
[----:B------:R-:W-:Y:S05]  /*7640*/  BRA `(.L_x_57) ;  /* 0xffffffb800f07947 */ /* 0x000fea000383ffff */
.L_x_61:
[----:B------:R-:W-:-:S07]  /*7650*/  MOV R0, UR5 ;  /* 0x0000000500007c02 */ /* 0x000fce0008000f00 */
.L_x_127:
[----:B--2---:R2:W3:Y:S02]  /*7660*/  SYNCS.PHASECHK.TRANS64.TRYWAIT P0, [R0+URZ], R3 ;  /* 0x00000003000075a7 */ /* 0x0044e400080011ff */
[----:B---3--:R-:W-:Y:S05]  /*7670*/  @!P0 NANOSLEEP.SYNCS 0x989680 ;  /* 0x009896800000895d */ /* 0x008fea0003900000 */
[----:B------:R-:W3:Y:S02]  /*7680*/  @!P0 SYNCS.PHASECHK.TRANS64 P0, [R0+URZ], R3 ;  /* 0x00000003000085a7 */ /* 0x000ee400080010ff */
[----:B---3--:R-:W-:Y:S05]  /*7690*/  @!P0 BRA `(.L_x_127) ;  /* 0xfffffffc00f08947 */ /* 0x008fea000383ffff */
[----:B------:R-:W-:Y:S05]  /*76a0*/  BRA `(.L_x_128) ;  /* 0xffffffbc00907947 */ /* 0x000fea000383ffff */
.L_x_62:
[----:B------:R-:W-:-:S07]  /*76b0*/  MOV R0, UR5 ;  /* 0x0000000500007c02 */ /* 0x000fce0008000f00 */
.L_x_129:
[----:B--2---:R2:W3:Y:S02]  /*76c0*/  SYNCS.PHASECHK.TRANS64.TRYWAIT P0, [R0+URZ], R3 ;  /* 0x00000003000075a7 */ /* 0x0044e400080011ff */
[----:B---3--:R-:W-:Y:S05]  /*76d0*/  @!P0 NANOSLEEP.SYNCS 0x989680 ;  /* 0x009896800000895d */ /* 0x008fea0003900000 */
[----:B------:R-:W3:Y:S02]  /*76e0*/  @!P0 SYNCS.PHASECHK.TRANS64 P0, [R0+URZ], R3 ;  /* 0x00000003000085a7 */ /* 0x000ee400080010ff */
[----:B---3--:R-:W-:Y:S05]  /*76f0*/  @!P0 BRA `(.L_x_129) ;  /* 0xfffffffc00f08947 */ /* 0x008fea000383ffff */
[----:B------:R-:W-:Y:S05]  /*7700*/  BRA `(.L_x_130) ;  /* 0xffffffbc009c7947 */ /* 0x000fea000383ffff */
.L_x_63:
[----:B------:R-:W-:-:S07]  /*7710*/  MOV R0, UR5 ;  /* 0x0000000500007c02 */ /* 0x000fce0008000f00 */
.L_x_131:
[----:B--2---:R2:W3:Y:S02]  /*7720*/  SYNCS.PHASECHK.TRANS64.TRYWAIT P0, [R0+URZ], R3 ;  /* 0x00000003000075a7 */ /* 0x0044e400080011ff */
[----:B---3--:R-:W-:Y:S05]  /*7730*/  @!P0 NANOSLEEP.SYNCS 0x989680 ;  /* 0x009896800000895d */ /* 0x008fea0003900000 */
[----:B------:R-:W3:Y:S02]  /*7740*/  @!P0 SYNCS.PHASECHK.TRANS64 P0, [R0+URZ], R3 ;  /* 0x00000003000085a7 */ /* 0x000ee400080010ff */
[----:B---3--:R-:W-:Y:S05]  /*7750*/  @!P0 BRA `(.L_x_131) ;  /* 0xfffffffc00f08947 */ /* 0x008fea000383ffff */
[----:B------:R-:W-:Y:S05]  /*7760*/  BRA `(.L_x_132) ;  /* 0xffffffbc00a87947 */ /* 0x000fea000383ffff */
.L_x_64:
[----:B------:R-:W-:-:S07]  /*7770*/  MOV R0, UR7 ;  /* 0x0000000700007c02 */ /* 0x000fce0008000f00 */
.L_x_133:
[----:B--2---:R2:W3:Y:S02]  /*7780*/  SYNCS.PHASECHK.TRANS64.TRYWAIT P0, [R0+URZ], R3 ;  /* 0x00000003000075a7 */ /* 0x0044e400080011ff */
[----:B---3--:R-:W-:Y:S05]  /*7790*/  @!P0 NANOSLEEP.SYNCS 0x989680 ;  /* 0x009896800000895d */ /* 0x008fea0003900000 */
[----:B------:R-:W3:Y:S02]  /*77a0*/  @!P0 SYNCS.PHASECHK.TRANS64 P0, [R0+URZ], R3 ;  /* 0x00000003000085a7 */ /* 0x000ee400080010ff */
[----:B---3--:R-:W-:Y:S05]  /*77b0*/  @!P0 BRA `(.L_x_133) ;  /* 0xfffffffc00f08947 */ /* 0x008fea000383ffff */
[----:B------:R-:W-:Y:S05]  /*77c0*/  BRA `(.L_x_134) ;  /* 0xffffffbc00b47947 */ /* 0x000fea000383ffff */
.L_x_69:
[----:B--2---:R2:W3:Y:S02]  /*77d0*/  SYNCS.PHASECHK.TRANS64.TRYWAIT P0, [R0+URZ+0x80], R3 ;  /* 0x00008003000075a7 */ /* 0x0044e400080011ff */
[----:B---3--:R-:W-:Y:S05]  /*77e0*/  @!P0 NANOSLEEP.SYNCS 0x989680 ;  /* 0x009896800000895d */ /* 0x008fea0003900000 */
[----:B------:R-:W3:Y:S02]  /*77f0*/  @!P0 SYNCS.PHASECHK.TRANS64 P0, [R0+URZ+0x80], R3 ;  /* 0x00008003000085a7 */ /* 0x000ee400080010ff */
[----:B---3--:R-:W-:Y:S05]  /*7800*/  @!P0 BRA `(.L_x_69) ;  /* 0xfffffffc00f08947 */ /* 0x008fea000383ffff */
[----:B------:R-:W-:Y:S05]  /*7810*/  BRA `(.L_x_135) ;  /* 0xffffffc000b87947 */ /* 0x000fea000383ffff */
.L_x_72:
[----:B------:R-:W-:Y:S07]  /*7820*/  MOV R0, UR7 ;  /* 0x0000000700007c02 */ /* 0x000fee0008000f00 */
.L_x_136:
[----:B--2---:R2:W3:Y:S02]  /*7830*/  SYNCS.PHASECHK.TRANS64.TRYWAIT P0, [R0+URZ+0x78], R3 ;  /* 0x00007803000075a7 */ /* 0x0044e400080011ff */
[----:B---3--:R-:W-:Y:S05]  /*7840*/  @!P0 NANOSLEEP.SYNCS 0x989680 ;  /* 0x009896800000895d */ /* 0x008fea0003900000 */
[----:B------:R-:W3:Y:S02]  /*7850*/  @!P0 SYNCS.PHASECHK.TRANS64 P0, [R0+URZ+0x78], R3 ;  /* 0x00007803000085a7 */ /* 0x000ee400080010ff */
[----:B---3--:R-:W-:Y:S05]  /*7860*/  @!P0 BRA `(.L_x_136) ;  /* 0xfffffffc00f08947 */ /* 0x008fea000383ffff */
[----:B------:R-:W-:Y:S05]  /*7870*/  BRA `(.L_x_71) ;  /* 0xffffffc400987947 */ /* 0x000fea000383ffff */
.L_x_75:
[----:B--2---:R-:W-:Y:S07]  /*7880*/  MOV R3, UR7 ;  /* 0x0000000700037c02 */ /* 0x004fee0008000f00 */
.L_x_137:
[----:B-1----:R1:W2:Y:S02]  /*7890*/  SYNCS.PHASECHK.TRANS64.TRYWAIT P0, [R3+URZ+0x60], R12 ;  /* 0x0000600c030075a7 */ /* 0x0022a400080011ff */
[----:B--2---:R-:W-:Y:S05]  /*78a0*/  @!P0 NANOSLEEP.SYNCS 0x989680 ;  /* 0x009896800000895d */ /* 0x004fea0003900000 */
[----:B------:R-:W2:Y:S02]  /*78b0*/  @!P0 SYNCS.PHASECHK.TRANS64 P0, [R3+URZ+0x60], R12 ;  /* 0x0000600c030085a7 */ /* 0x000ea400080010ff */
[----:B--2---:R-:W-:Y:S05]  /*78c0*/  @!P0 BRA `(.L_x_137) ;  /* 0xfffffffc00f08947 */ /* 0x004fea000383ffff */
[----:B------:R-:W-:Y:S05]  /*78d0*/  BRA `(.L_x_138) ;  /* 0xffffffc800107947 */ /* 0x000fea000383ffff */
.L_x_76:
[----:B------:R-:W-:Y:S07]  /*78e0*/  MOV R3, UR7 ;  /* 0x0000000700037c02 */ /* 0x000fee0008000f00 */
.L_x_139:
[----:B-1----:R1:W2:Y:S02]  /*78f0*/  SYNCS.PHASECHK.TRANS64.TRYWAIT P0, [R3+URZ+0x68], R12 ;  /* 0x0000680c030075a7 */ /* 0x0022a400080011ff */
[----:B--2---:R-:W-:Y:S05]  /*7900*/  @!P0 NANOSLEEP.SYNCS 0x989680 ;  /* 0x009896800000895d */ /* 0x004fea0003900000 */
[----:B------:R-:W2:Y:S02]  /*7910*/  @!P0 SYNCS.PHASECHK.TRANS64 P0, [R3+URZ+0x68], R12 ;  /* 0x0000680c030085a7 */ /* 0x000ea400080010ff */
[----:B--2---:R-:W-:Y:S05]  /*7920*/  @!P0 BRA `(.L_x_139) ;  /* 0xfffffffc00f08947 */ /* 0x004fea000383ffff */
[----:B------:R-:W-:Y:S05]  /*7930*/  BRA `(.L_x_140) ;  /* 0xffffffc800907947 */ /* 0x000fea000383ffff */
.L_x_78:
[----:B------:R-:W-:-:S07]  /*7940*/  MOV R0, UR7 ;  /* 0x0000000700007c02 */ /* 0x000fce0008000f00 */
.L_x_141:
[----:B-1----:R1:W3:Y:S02]  /*7950*/  SYNCS.PHASECHK.TRANS64.TRYWAIT P0, [R0+URZ+0x60], R3 ;  /* 0x00006003000075a7 */ /* 0x0022e400080011ff */
[----:B---3--:R-:W-:Y:S05]  /*7960*/  @!P0 NANOSLEEP.SYNCS 0x989680 ;  /* 0x009896800000895d */ /* 0x008fea0003900000 */
[----:B------:R-:W3:Y:S02]  /*7970*/  @!P0 SYNCS.PHASECHK.TRANS64 P0, [R0+URZ+0x60], R3 ;  /* 0x00006003000085a7 */ /* 0x000ee400080010ff */
[----:B---3--:R-:W-:Y:S05]  /*7980*/  @!P0 BRA `(.L_x_141) ;  /* 0xfffffffc00f08947 */ /* 0x008fea000383ffff */
[----:B------:R-:W-:Y:S05]  /*7990*/  BRA `(.L_x_142) ;  /* 0xffffffcc00007947 */ /* 0x000fea000383ffff */
.L_x_80:
[----:B--2---:R2:W4:Y:S02]  /*79a0*/  SYNCS.PHASECHK.TRANS64.TRYWAIT P0, [R0+URZ+0x80], R3 ;  /* 0x00008003000075a7 */ /* 0x00452400080011ff */
[----:B----4-:R-:W-:Y:S05]  /*79b0*/  @!P0 NANOSLEEP.SYNCS 0x989680 ;  /* 0x009896800000895d */ /* 0x010fea0003900000 */
[----:B------:R-:W4:Y:S02]  /*79c0*/  @!P0 SYNCS.PHASECHK.TRANS64 P0, [R0+URZ+0x80], R3 ;  /* 0x00008003000085a7 */ /* 0x000f2400080010ff */
[----:B----4-:R-:W-:Y:S05]  /*79d0*/  @!P0 BRA `(.L_x_80) ;  /* 0xfffffffc00f08947 */ /* 0x010fea000383ffff */
[----:B------:R-:W-:Y:S05]  /*79e0*/  BRA `(.L_x_143) ;  /* 0xffffffcc00cc7947 */ /* 0x000fea000383ffff */
.L_x_91:
[----:B-1----:R1:W3:Y:S02]  /*79f0*/  SYNCS.PHASECHK.TRANS64.TRYWAIT P1, [R0+URZ+0x50], R3 ;  /* 0x00005003000075a7 */ /* 0x0022e400080211ff */
[----:B---3--:R-:W-:Y:S05]  /*7a00*/  @!P1 NANOSLEEP.SYNCS 0x989680 ;  /* 0x009896800000995d */ /* 0x008fea0003900000 */
[----:B------:R-:W3:Y:S02]  /*7a10*/  @!P1 SYNCS.PHASECHK.TRANS64 P1, [R0+URZ+0x50], R3 ;  /* 0x00005003000095a7 */ /* 0x000ee400080210ff */
[----:B---3--:R-:W-:Y:S05]  /*7a20*/  @!P1 BRA `(.L_x_91) ;  /* 0xfffffffc00f09947 */ /* 0x008fea000383ffff */
[----:B------:R-:W-:Y:S05]  /*7a30*/  BRA `(.L_x_90) ;  /* 0xffffffd800e47947 */ /* 0x000fea000383ffff */
.L_x_93:
[----:B-1----:R1:W4:Y:S02]  /*7a40*/  SYNCS.PHASECHK.TRANS64.TRYWAIT P0, [R113+URZ+0xa0], R2 ;  /* 0x0000a002710075a7 */ /* 0x00232400080011ff */
[----:B----4-:R-:W-:Y:S05]  /*7a50*/  @!P0 NANOSLEEP.SYNCS 0x989680 ;  /* 0x009896800000895d */ /* 0x010fea0003900000 */
[----:B------:R-:W4:Y:S02]  /*7a60*/  @!P0 SYNCS.PHASECHK.TRANS64 P0, [R113+URZ+0xa0], R2 ;  /* 0x0000a002710085a7 */ /* 0x000f2400080010ff */
[----:B----4-:R-:W-:Y:S05]  /*7a70*/  @!P0 BRA `(.L_x_93) ;  /* 0xfffffffc00f08947 */ /* 0x010fea000383ffff */
[----:B------:R-:W-:Y:S05]  /*7a80*/  BRA `(.L_x_92) ;  /* 0xffffffdc00387947 */ /* 0x000fea000383ffff */
.L_x_101:
[----:B--2---:R2:W3:Y:S02]  /*7a90*/  SYNCS.PHASECHK.TRANS64.TRYWAIT P0, [R32+URZ+0x50], R3 ;  /* 0x00005003200075a7 */ /* 0x0044e400080011ff */
[----:B---3--:R-:W-:Y:S05]  /*7aa0*/  @!P0 NANOSLEEP.SYNCS 0x989680 ;  /* 0x009896800000895d */ /* 0x008fea0003900000 */
[----:B------:R-:W3:Y:S02]  /*7ab0*/  @!P0 SYNCS.PHASECHK.TRANS64 P0, [R32+URZ+0x50], R3 ;  /* 0x00005003200085a7 */ /* 0x000ee400080010ff */
[----:B---3--:R-:W-:Y:S05]  /*7ac0*/  @!P0 BRA `(.L_x_101) ;  /* 0xfffffffc00f08947 */ /* 0x008fea000383ffff */
[----:B------:R-:W-:Y:S05]  /*7ad0*/  BRA `(.L_x_100) ;  /* 0xffffffe800287947 */ /* 0x000fea000383ffff */
        .weak           $__internal_0_$__cuda_sm10x_tcgen05_guardrail_trap_col_being_dealloced_not_returned_by_alloc
        .type           $__internal_0_$__cuda_sm10x_tcgen05_guardrail_trap_col_being_dealloced_not_returned_by_alloc,@function
        .size           $__internal_0_$__cuda_sm10x_tcgen05_guardrail_trap_col_being_dealloced_not_returned_by_alloc,($__internal_1_$__cuda_sm10x_tcgen05_guardrail_trap_phase_invalid_during_alloc - $__internal_0_$__cuda_sm10x_tcgen05_guardrail_trap_col_being_dealloced_not_returned_by_alloc)
$__internal_0_$__cuda_sm10x_tcgen05_guardrail_trap_col_being_dealloced_not_returned_by_alloc:
[----:B------:R-:W-:Y:S05]  /*7ae0*/  BPT.TRAP 0x1 ;  /* 0x000000040000795c */ /* 0x000fea0000300000 */
[----:B------:R-:W-:-:S04]  /*7af0*/  HFMA2 R3, -RZ, RZ, 0, 0 ;  /* 0x00000000ff037431 */ /* 0x000fc800000001ff */
[----:B------:R-:W-:Y:S05]  /*7b00*/  RET.REL.NODEC R2 `(_ZN7cutlass13device_kernelINS_4gemm6kernel13GemmUniversalIN4cute5tupleIJiiiiEEENS1_10collective13CollectiveMmaINS1_35MainloopSm100TmaUmmaWarpSpecializedILi5ELi2ELi4ENS5_IJNS4_1CILi1EEESB_SB_EEEEENS5_IJNSA_ILi64EEENSA_ILi128EEENSA_ILi32EEEEEENS_12float_e4m3_tENS5_IJlSB_lEEESI_SJ_NS4_8TiledMMAINS4_8MMA_AtomIJNS4_10MMA_TraitsINS4_19SM100_MMA_F8F6F4_SSEJSI_SI_fSE_SF_NS4_17integral_constantINS4_4UMMA5MajorELSQ_0EEESR_NSO_INSP_7ScaleInELSS_0EEEST_EEEEEENS4_6LayoutISC_NS5_IJNSA_ILi0EEESX_SX_EEEEENS5_IJNS4_10UnderscoreES10_S10_EEEEENS4_13SM90_TMA_LOADENS4_14ComposedLayoutINS4_7SwizzleILi1ELi4ELi3EEENS4_18smem_ptr_flag_bitsILi8EEENSW_INS5_IJNSA_ILi8EEESG_EEENS5_IJSG_SB_EEEEEEEvNS4_8identityES13_S1D_vS1E_EENS_8epilogue10collective18CollectiveEpilogueINS1G_23Sm100TmaWarpSpecializedILi2ELi2ELi32ELb0ELb0EEEJSH_NS5_IJNSW_ISE_SB_EES1L_EEESI_SJ_SI_SJ_NS1G_6fusion15FusionCallbacksIS1K_NS1N_17LinearCombinationISI_fSI_fLNS_15FloatRoundStyleE2EEESH_S1M_JEEENS4_5SM1004TMEM4LOAD26SM100_TMEM_LOAD_16dp32b32xES13_NS14_INS15_ILi2ELi4ELi3EEES18_NSW_INS5_IJS19_SE_EEENS5_IJSE_SB_EEEEEEENS4_39AutoVectorizingCopyWithAssumedAlignmentILi128EEENS4_14SM90_TMA_STOREES21_S23_S23_EEEvvEEEEvNT_6ParamsE) ;  /* 0xffffff84023c7950 */ /* 0x000fea0003c3ffff */
        .weak           $__internal_1_$__cuda_sm10x_tcgen05_guardrail_trap_phase_invalid_during_alloc
        .type           $__internal_1_$__cuda_sm10x_tcgen05_guardrail_trap_phase_invalid_during_alloc,@function
        .size           $__internal_1_$__cuda_sm10x_tcgen05_guardrail_trap_phase_invalid_during_alloc,($__internal_2_$__cuda_sm10x_tcgen05_guardrail_trap_unallocated_columns_being_dealloced - $__internal_1_$__cuda_sm10x_tcgen05_guardrail_trap_phase_invalid_during_alloc)
$__internal_1_$__cuda_sm10x_tcgen05_guardrail_trap_phase_invalid_during_alloc:
[----:B------:R-:W-:Y:S05]  /*7b10*/  BPT.TRAP 0x1 ;  /* 0x000000040000795c */ /* 0x000fea0000300000 */
[----:B------:R-:W-:-:S04]  /*7b20*/  MOV R3, 0x0 ;  /* 0x0000000000037802 */ /* 0x000fc80000000f00 */
[----:B------:R-:W-:Y:S05]  /*7b30*/  RET.REL.NODEC R2 `(_ZN7cutlass13device_kernelINS_4gemm6kernel13GemmUniversalIN4cute5tupleIJiiiiEEENS1_10collective13CollectiveMmaINS1_35MainloopSm100TmaUmmaWarpSpecializedILi5ELi2ELi4ENS5_IJNS4_1CILi1EEESB_SB_EEEEENS5_IJNSA_ILi64EEENSA_ILi128EEENSA_ILi32EEEEEENS_12float_e4m3_tENS5_IJlSB_lEEESI_SJ_NS4_8TiledMMAINS4_8MMA_AtomIJNS4_10MMA_TraitsINS4_19SM100_MMA_F8F6F4_SSEJSI_SI_fSE_SF_NS4_17integral_constantINS4_4UMMA5MajorELSQ_0EEESR_NSO_INSP_7ScaleInELSS_0EEEST_EEEEEENS4_6LayoutISC_NS5_IJNSA_ILi0EEESX_SX_EEEEENS5_IJNS4_10UnderscoreES10_S10_EEEEENS4_13SM90_TMA_LOADENS4_14ComposedLayoutINS4_7SwizzleILi1ELi4ELi3EEENS4_18smem_ptr_flag_bitsILi8EEENSW_INS5_IJNSA_ILi8EEESG_EEENS5_IJSG_SB_EEEEEEEvNS4_8identityES13_S1D_vS1E_EENS_8epilogue10collective18CollectiveEpilogueINS1G_23Sm100TmaWarpSpecializedILi2ELi2ELi32ELb0ELb0EEEJSH_NS5_IJNSW_ISE_SB_EES1L_EEESI_SJ_SI_SJ_NS1G_6fusion15FusionCallbacksIS1K_NS1N_17LinearCombinationISI_fSI_fLNS_15FloatRoundStyleE2EEESH_S1M_JEEENS4_5SM1004TMEM4LOAD26SM100_TMEM_LOAD_16dp32b32xES13_NS14_INS15_ILi2ELi4ELi3EEES18_NSW_INS5_IJS19_SE_EEENS5_IJSE_SB_EEEEEEENS4_39AutoVectorizingCopyWithAssumedAlignmentILi128EEENS4_14SM90_TMA_STOREES21_S23_S23_EEEvvEEEEvNT_6ParamsE) ;  /* 0xffffff8402307950 */ /* 0x000fea0003c3ffff */
        .weak           $__internal_2_$__cuda_sm10x_tcgen05_guardrail_trap_unallocated_columns_being_dealloced
        .type           $__internal_2_$__cuda_sm10x_tcgen05_guardrail_trap_unallocated_columns_being_dealloced,@function
        .size           $__internal_2_$__cuda_sm10x_tcgen05_guardrail_trap_unallocated_columns_being_dealloced,(.L_x_145 - $__internal_2_$__cuda_sm10x_tcgen05_guardrail_trap_unallocated_columns_being_dealloced)
$__internal_2_$__cuda_sm10x_tcgen05_guardrail_trap_unallocated_columns_being_dealloced:
[----:B------:R-:W-:Y:S05]  /*7b40*/  BPT.TRAP 0x1 ;  /* 0x000000040000795c */ /* 0x000fea0000300000 */
[----:B------:R-:W-:-:S04]  /*7b50*/  HFMA2 R3, -RZ, RZ, 0, 0 ;  /* 0x00000000ff037431 */ /* 0x000fc800000001ff */
[----:B------:R-:W-:Y:S05]  /*7b60*/  RET.REL.NODEC R2 `(_ZN7cutlass13device_kernelINS_4gemm6kernel13GemmUniversalIN4cute5tupleIJiiiiEEENS1_10collective13CollectiveMmaINS1_35MainloopSm100TmaUmmaWarpSpecializedILi5ELi2ELi4ENS5_IJNS4_1CILi1EEESB_SB_EEEEENS5_IJNSA_ILi64EEENSA_ILi128EEENSA_ILi32EEEEEENS_12float_e4m3_tENS5_IJlSB_lEEESI_SJ_NS4_8TiledMMAINS4_8MMA_AtomIJNS4_10MMA_TraitsINS4_19SM100_MMA_F8F6F4_SSEJSI_SI_fSE_SF_NS4_17integral_constantINS4_4UMMA5MajorELSQ_0EEESR_NSO_INSP_7ScaleInELSS_0EEEST_EEEEEENS4_6LayoutISC_NS5_IJNSA_ILi0EEESX_SX_EEEEENS5_IJNS4_10UnderscoreES10_S10_EEEEENS4_13SM90_TMA_LOADENS4_14ComposedLayoutINS4_7SwizzleILi1ELi4ELi3EEENS4_18smem_ptr_flag_bitsILi8EEENSW_INS5_IJNSA_ILi8EEESG_EEENS5_IJSG_SB_EEEEEEEvNS4_8identityES13_S1D_vS1E_EENS_8epilogue10collective18CollectiveEpilogueINS1G_23Sm100TmaWarpSpecializedILi2ELi2ELi32ELb0ELb0EEEJSH_NS5_IJNSW_ISE_SB_EES1L_EEESI_SJ_SI_SJ_NS1G_6fusion15FusionCallbacksIS1K_NS1N_17LinearCombinationISI_fSI_fLNS_15FloatRoundStyleE2EEESH_S1M_JEEENS4_5SM1004TMEM4LOAD26SM100_TMEM_LOAD_16dp32b32xES13_NS14_INS15_ILi2ELi4ELi3EEES18_NSW_INS5_IJS19_SE_EEENS5_IJSE_SB_EEEEEEENS4_39AutoVectorizingCopyWithAssumedAlignmentILi128EEENS4_14SM90_TMA_STOREES21_S23_S23_EEEvvEEEEvNT_6ParamsE) ;  /* 0xffffff8402247950 */ /* 0x000fea0003c3ffff */
.L_x_144:
[----:B------:R-:W-:-:S00]  /*7b70*/  BRA `(.L_x_144) ;  /* 0xfffffffc00fc7947 */ /* 0x000fc0000383ffff */
[----:B------:R-:W-:-:S00]  /*7b80*/  NOP ;  /* 0x0000000000007918 */ /* 0x000fc00000000000 */
[----:B------:R-:W-:-:S00]  /*7b90*/  NOP ;  /* 0x0000000000007918 */ /* 0x000fc00000000000 */
[----:B------:R-:W-:-:S00]  /*7ba0*/  NOP ;  /* 0x0000000000007918 */ /* 0x000fc00000000000 */
[----:B------:R-:W-:-:S00]  /*7bb0*/  NOP ;  /* 0x0000000000007918 */ /* 0x000fc00000000000 */
[----:B------:R-:W-:-:S00]  /*7bc0*/  NOP ;  /* 0x0000000000007918 */ /* 0x000fc00000000000 */
[----:B------:R-:W-:-:S00]  /*7bd0*/  NOP ;  /* 0x0000000000007918 */ /* 0x000fc00000000000 */
[----:B------:R-:W-:-:S00]  /*7be0*/  NOP ;  /* 0x0000000000007918 */ /* 0x000fc00000000000 */
[----:B------:R-:W-:-:S00]  /*7bf0*/  NOP ;  /* 0x0000000000007918 */ /* 0x000fc00000000000 */
.L_x_145:


//--------------------- .nv.global.init           --------------------------
	.section	.nv.global.init,"aw",@progbits
.nv.global.init:
	.type		$str$27,@object
	.size		$str$27,($str$28 - $str$27)
$str$27:
        /*0000*/ 	.byte	0x28, 0x61, 0x64, 0x64, 0x72, 0x65, 0x73, 0x73, 0x20, 0x26, 0x20, 0x6d, 0x61, 0x73, 0x6b, 0x29
        /*0010*/ 	.byte	0x20, 0x3d, 0x3d, 0x20, 0x30, 0x00
	.type		$str$28,@object
	.size		$str$28,($str$26 - $str$28)
$str$28:
        /*0016*/ 	.byte	0x2f, 0x74, 0x6d, 0x70, 0x2f, 0x63, 0x75, 0x74, 0x6c, 0x61, 0x73, 0x73, 0x5f, 0x73, 0x77, 0x65
        /*0026*/ 	.byte	0x65, 0x70, 0x5f, 0x73, 0x72, 0x63, 0x2f, 0x69, 0x6e, 0x63, 0x6c, 0x75, 0x64, 0x65, 0x2f, 0x63
        /*0036*/ 	.byte	0x75, 0x74, 0x65, 0x2f, 0x70, 0x6f, 0x69, 0x6e, 0x74, 0x65, 0x72, 0x5f, 0x66, 0x6c, 0x61, 0x67
        /*0046*/ 	.byte	0x67, 0x65, 0x64, 0x2e, 0x68, 0x70, 0x70, 0x00
	.type		$str$26,@object
	.size		$str$26,($str$25 - $str$26)
$str$26:
        /*004e*/ 	.byte	0x2f, 0x74, 0x6d, 0x70, 0x2f, 0x63, 0x75, 0x74, 0x6c, 0x61, 0x73, 0x73, 0x5f, 0x73, 0x77, 0x65
        /*005e*/ 	.byte	0x65, 0x70, 0x5f, 0x73, 0x72, 0x63, 0x2f, 0x69, 0x6e, 0x63, 0x6c, 0x75, 0x64, 0x65, 0x2f, 0x63
        /*006e*/ 	.byte	0x75, 0x74, 0x65, 0x2f, 0x61, 0x74, 0x6f, 0x6d, 0x2f, 0x63, 0x6f, 0x70, 0x79, 0x5f, 0x74, 0x72
        /*007e*/ 	.byte	0x61, 0x69, 0x74, 0x73, 0x5f, 0x73, 0x6d, 0x31, 0x30, 0x30, 0x2e, 0x68, 0x70, 0x70, 0x00
	.type		$str$25,@object
	.size		$str$25,(__unnamed_1 - $str$25)
$str$25:
        /*008d*/ 	.byte	0x28, 0x28, 0x75, 0x69, 0x6e, 0x74, 0x33, 0x32, 0x5f, 0x74, 0x28, 0x74, 0x68, 0x72, 0x65, 0x61
        /*009d*/ 	.byte	0x64, 0x49, 0x64, 0x78, 0x2e, 0x78, 0x29, 0x20, 0x2f, 0x20, 0x33, 0x32, 0x29, 0x20, 0x25, 0x20
        /*00ad*/ 	.byte	0x34, 0x29, 0x20, 0x3d, 0x3d, 0x20, 0x28, 0x28, 0x28, 0x74, 0x6d, 0x65, 0x6d, 0x5f, 0x61, 0x64
        /*00bd*/ 	.byte	0x64, 0x72, 0x20, 0x3e, 0x3e, 0x20, 0x31, 0x36, 0x29, 0x20, 0x2f, 0x20, 0x33, 0x32, 0x29, 0x20
        /*00cd*/ 	.byte	0x25, 0x20, 0x34, 0x29, 0x00
	.type		__unnamed_1,@object
	.size		__unnamed_1,(__unnamed_2 - __unnamed_1)
__unnamed_1:
        /*00d2*/ 	.byte	0x61, 0x75, 0x74, 0x6f, 0x20, 0x63, 0x75, 0x74, 0x65, 0x3a, 0x3a, 0x61, 0x73, 0x5f, 0x70, 0x6f
        /* <DEDUP_REMOVED lines=24> */
        /*0262*/ 	.byte	0x3c, 0x34, 0x30, 0x39, 0x36, 0x3e, 0x3e, 0x3e, 0x3e, 0x5d, 0x00
	.type		__unnamed_2,@object
	.size		__unnamed_2,(.L_2 - __unnamed_2)
__unnamed_2:
        /* <DEDUP_REMOVED lines=40> */
        /*04ed*/ 	.byte	0x74, 0x65, 0x3a, 0x3a, 0x43, 0x3c, 0x30, 0x3e, 0x3e, 0x3e, 0x3e, 0x5d, 0x00
.L_2:


//--------------------- .nv.shared._ZN7cutlass13device_kernelINS_4gemm6kernel13GemmUniversalIN4cute5tupleIJiiiiEEENS1_10collective13CollectiveMmaINS1_35MainloopSm100TmaUmmaWarpSpecializedILi5ELi2ELi4ENS5_IJNS4_1CILi1EEESB_SB_EEEEENS5_IJNSA_ILi64EEENSA_ILi128EEENSA_ILi32EEEEEENS_12float_e4m3_tENS5_IJlSB_lEEESI_SJ_NS4_8TiledMMAINS4_8MMA_AtomIJNS4_10MMA_TraitsINS4_19SM100_MMA_F8F6F4_SSEJSI_SI_fSE_SF_NS4_17integral_constantINS4_4UMMA5MajorELSQ_0EEESR_NSO_INSP_7ScaleInELSS_0EEEST_EEEEEENS4_6LayoutISC_NS5_IJNSA_ILi0EEESX_SX_EEEEENS5_IJNS4_10UnderscoreES10_S10_EEEEENS4_13SM90_TMA_LOADENS4_14ComposedLayoutINS4_7SwizzleILi1ELi4ELi3EEENS4_18smem_ptr_flag_bitsILi8EEENSW_INS5_IJNSA_ILi8EEESG_EEENS5_IJSG_SB_EEEEEEEvNS4_8identityES13_S1D_vS1E_EENS_8epilogue10collective18CollectiveEpilogueINS1G_23Sm100TmaWarpSpecializedILi2ELi2ELi32ELb0ELb0EEEJSH_NS5_IJNSW_ISE_SB_EES1L_EEESI_SJ_SI_SJ_NS1G_6fusion15FusionCallbacksIS1K_NS1N_17LinearCombinationISI_fSI_fLNS_15FloatRoundStyleE2EEESH_S1M_JEEENS4_5SM1004TMEM4LOAD26SM100_TMEM_LOAD_16dp32b32xES13_NS14_INS15_ILi2ELi4ELi3EEES18_NSW_INS5_IJS19_SE_EEENS5_IJSE_SB_EEEEEEENS4_39AutoVectorizingCopyWithAssumedAlignmentILi128EEENS4_14SM90_TMA_STOREES21_S23_S23_EEEvvEEEEvNT_6ParamsE --------------------------
	.section	.nv.shared._ZN7cutlass13device_kernelINS_4gemm6kernel13GemmUniversalIN4cute5tupleIJiiiiEEENS1_10collective13CollectiveMmaINS1_35MainloopSm100TmaUmmaWarpSpecializedILi5ELi2ELi4ENS5_IJNS4_1CILi1EEESB_SB_EEEEENS5_IJNSA_ILi64EEENSA_ILi128EEENSA_ILi32EEEEEENS_12float_e4m3_tENS5_IJlSB_lEEESI_SJ_NS4_8TiledMMAINS4_8MMA_AtomIJNS4_10MMA_TraitsINS4_19SM100_MMA_F8F6F4_SSEJSI_SI_fSE_SF_NS4_17integral_constantINS4_4UMMA5MajorELSQ_0EEESR_NSO_INSP_7ScaleInELSS_0EEEST_EEEEEENS4_6LayoutISC_NS5_IJNSA_ILi0EEESX_SX_EEEEENS5_IJNS4_10UnderscoreES10_S10_EEEEENS4_13SM90_TMA_LOADENS4_14ComposedLayoutINS4_7SwizzleILi1ELi4ELi3EEENS4_18smem_ptr_flag_bitsILi8EEENSW_INS5_IJNSA_ILi8EEESG_EEENS5_IJSG_SB_EEEEEEEvNS4_8identityES13_S1D_vS1E_EENS_8epilogue10collective18CollectiveEpilogueINS1G_23Sm100TmaWarpSpecializedILi2ELi2ELi32ELb0ELb0EEEJSH_NS5_IJNSW_ISE_SB_EES1L_EEESI_SJ_SI_SJ_NS1G_6fusion15FusionCallbacksIS1K_NS1N_17LinearCombinationISI_fSI_fLNS_15FloatRoundStyleE2EEESH_S1M_JEEENS4_5SM1004TMEM4LOAD26SM100_TMEM_LOAD_16dp32b32xES13_NS14_INS15_ILi2ELi4ELi3EEES18_NSW_INS5_IJS19_SE_EEENS5_IJSE_SB_EEEEEEENS4_39AutoVectorizingCopyWithAssumedAlignmentILi128EEENS4_14SM90_TMA_STOREES21_S23_S23_EEEvvEEEEvNT_6ParamsE,"aw",@nobits
	.sectionflags	@""
	.align	16
	.zero		1024


//--------------------- .nv.shared.reserved.0     --------------------------
	.section	.nv.shared.reserved.0,"aw",@nobits
	.weak		__nv_reservedSMEM_offset_0_alias
	.size		__nv_reservedSMEM_offset_0_alias, 0, 64
	.other		__nv_reservedSMEM_offset_0_alias,@"STO_CUDA_RESERVED_SHARED STV_DEFAULT"
__nv_reservedSMEM_offset_0_alias:
	.zero		0
.nv.shared.reserved.0:
	.zero		64
	.weak		__nv_reservedSMEM_tcgen05_partition
	.type		__nv_reservedSMEM_tcgen05_partition,@object
	.size		__nv_reservedSMEM_tcgen05_partition,(.L_0 - __nv_reservedSMEM_tcgen05_partition)
__nv_reservedSMEM_tcgen05_partition:
	.zero		32
.L_0:


//--------------------- .nv.global                --------------------------
	.section	.nv.global,"aw",@nobits
.nv.global:
	.type		_ZN40_INTERNAL_6cdba4de_4_k_cu_f85e99fe_216014cute1_E,@object
	.size		_ZN40_INTERNAL_6cdba4de_4_k_cu_f85e99fe_216014cute1_E,(_ZN40_INTERNAL_6cdba4de_4_k_cu_f85e99fe_216014cuda3std3__45__cpo6cbeginE - _ZN40_INTERNAL_6cdba4de_4_k_cu_f85e99fe_216014cute1_E)
_ZN40_INTERNAL_6cdba4de_4_k_cu_f85e99fe_216014cute1_E:
	.zero		1
	.type		_ZN40_INTERNAL_6cdba4de_4_k_cu_f85e99fe_216014cuda3std3__45__cpo6cbeginE,@object
	.size		_ZN40_INTERNAL_6cdba4de_4_k_cu_f85e99fe_216014cuda3std3__45__cpo6cbeginE,(_ZN40_INTERNAL_6cdba4de_4_k_cu_f85e99fe_216014cuda3std3__48in_placeE - _ZN40_INTERNAL_6cdba4de_4_k_cu_f85e99fe_216014cuda3std3__45__cpo6cbeginE)
_ZN40_INTERNAL_6cdba4de_4_k_cu_f85e99fe_216014cuda3std3__45__cpo6cbeginE:
	.zero		1
	.type		_ZN40_INTERNAL_6cdba4de_4_k_cu_f85e99fe_216014cuda3std3__48in_placeE,@object
	.size		_ZN40_INTERNAL_6cdba4de_4_k_cu_f85e99fe_216014cuda3std3__48in_placeE,(_ZN40_INTERNAL_6cdba4de_4_k_cu_f85e99fe_216014cuda3std6ranges3__45__cpo9iter_moveE - _ZN40_INTERNAL_6cdba4de_4_k_cu_f85e99fe_216014cuda3std3__48in_placeE)
_ZN40_INTERNAL_6cdba4de_4_k_cu_f85e99fe_216014cuda3std3__48in_placeE:
	.zero		1
	.type		_ZN40_INTERNAL_6cdba4de_4_k_cu_f85e99fe_216014cuda3std6ranges3__45__cpo9iter_moveE,@object
	.size		_ZN40_INTERNAL_6cdba4de_4_k_cu_f85e99fe_216014cuda3std6ranges3__45__cpo9iter_moveE,(_ZN40_INTERNAL_6cdba4de_4_k_cu_f85e99fe_216014cuda3std3__45__cpo5beginE - _ZN40_INTERNAL_6cdba4de_4_k_cu_f85e99fe_216014cuda3std6ranges3__45__cpo9iter_moveE)
_ZN40_INTERNAL_6cdba4de_4_k_cu_f85e99fe_216014cuda3std6ranges3__45__cpo9iter_moveE:
	.zero		1
	.type		_ZN40_INTERNAL_6cdba4de_4_k_cu_f85e99fe_216014cuda3std3__45__cpo5beginE,@object
	.size		_ZN40_INTERNAL_6cdba4de_4_k_cu_f85e99fe_216014cuda3std3__45__cpo5beginE,(_ZN40_INTERNAL_6cdba4de_4_k_cu_f85e99fe_216014cuda3std3__442_GLOBAL__N__6cdba4de_4_k_cu_f85e99fe_216016ignoreE - _ZN40_INTERNAL_6cdba4de_4_k_cu_f85e99fe_216014cuda3std3__45__cpo5beginE)
_ZN40_INTERNAL_6cdba4de_4_k_cu_f85e99fe_216014cuda3std3__45__cpo5beginE:
	.zero		1
	.type		_ZN40_INTERNAL_6cdba4de_4_k_cu_f85e99fe_216014cuda3std3__442_GLOBAL__N__6cdba4de_4_k_cu_f85e99fe_216016ignoreE,@object
	.size		_ZN40_INTERNAL_6cdba4de_4_k_cu_f85e99fe_216014cuda3std3__442_GLOBAL__N__6cdba4de_4_k_cu_f85e99fe_216016ignoreE,(_ZN40_INTERNAL_6cdba4de_4_k_cu_f85e99fe_216014cute7productE - _ZN40_INTERNAL_6cdba4de_4_k_cu_f85e99fe_216014cuda3std3__442_GLOBAL__N__6cdba4de_4_k_cu_f85e99fe_216016ignoreE)
_ZN40_INTERNAL_6cdba4de_4_k_cu_f85e99fe_216014cuda3std3__442_GLOBAL__N__6cdba4de_4_k_cu_f85e99fe_216016ignoreE:
	.zero		1
	.type		_ZN40_INTERNAL_6cdba4de_4_k_cu_f85e99fe_216014cute7productE,@object
	.size		_ZN40_INTERNAL_6cdba4de_4_k_cu_f85e99fe_216014cute7productE,(_ZN40_INTERNAL_6cdba4de_4_k_cu_f85e99fe_216014cuda3std3__45__cpo3endE - _ZN40_INTERNAL_6cdba4de_4_k_cu_f85e99fe_216014cute7productE)
_ZN40_INTERNAL_6cdba4de_4_k_cu_f85e99fe_216014cute7productE:
	.zero		1
	.type		_ZN40_INTERNAL_6cdba4de_4_k_cu_f85e99fe_216014cuda3std3__45__cpo3endE,@object
	.size		_ZN40_INTERNAL_6cdba4de_4_k_cu_f85e99fe_216014cuda3std3__45__cpo3endE,(_ZN40_INTERNAL_6cdba4de_4_k_cu_f85e99fe_216014cuda3std3__419piecewise_constructE - _ZN40_INTERNAL_6cdba4de_4_k_cu_f85e99fe_216014cuda3std3__45__cpo3endE)
_ZN40_INTERNAL_6cdba4de_4_k_cu_f85e99fe_216014cuda3std3__45__cpo3endE:
	.zero		1
	.type		_ZN40_INTERNAL_6cdba4de_4_k_cu_f85e99fe_216014cuda3std3__419piecewise_constructE,@object
	.size		_ZN40_INTERNAL_6cdba4de_4_k_cu_f85e99fe_216014cuda3std3__419piecewise_constructE,(_ZN40_INTERNAL_6cdba4de_4_k_cu_f85e99fe_216014cuda3std3__45__cpo4cendE - _ZN40_INTERNAL_6cdba4de_4_k_cu_f85e99fe_216014cuda3std3__419piecewise_constructE)
_ZN40_INTERNAL_6cdba4de_4_k_cu_f85e99fe_216014cuda3std3__419piecewise_constructE:
	.zero		1
	.type		_ZN40_INTERNAL_6cdba4de_4_k_cu_f85e99fe_216014cuda3std3__45__cpo4cendE,@object
	.size		_ZN40_INTERNAL_6cdba4de_4_k_cu_f85e99fe_216014cuda3std3__45__cpo4cendE,(_ZN40_INTERNAL_6cdba4de_4_k_cu_f85e99fe_216014cuda3std6ranges3__45__cpo4swapE - _ZN40_INTERNAL_6cdba4de_4_k_cu_f85e99fe_216014cuda3std3__45__cpo4cendE)
_ZN40_INTERNAL_6cdba4de_4_k_cu_f85e99fe_216014cuda3std3__45__cpo4cendE:
	.zero		1
	.type		_ZN40_INTERNAL_6cdba4de_4_k_cu_f85e99fe_216014cuda3std6ranges3__45__cpo4swapE,@object
	.size		_ZN40_INTERNAL_6cdba4de_4_k_cu_f85e99fe_216014cuda3std6ranges3__45__cpo4swapE,(.L_10 - _ZN40_INTERNAL_6cdba4de_4_k_cu_f85e99fe_216014cuda3std6ranges3__45__cpo4swapE)
_ZN40_INTERNAL_6cdba4de_4_k_cu_f85e99fe_216014cuda3std6ranges3__45__cpo4swapE:
	.zero		1
.L_10:


//--------------------- .nv.constant0._ZN7cutlass13device_kernelINS_4gemm6kernel13GemmUniversalIN4cute5tupleIJiiiiEEENS1_10collective13CollectiveMmaINS1_35MainloopSm100TmaUmmaWarpSpecializedILi5ELi2ELi4ENS5_IJNS4_1CILi1EEESB_SB_EEEEENS5_IJNSA_ILi64EEENSA_ILi128EEENSA_ILi32EEEEEENS_12float_e4m3_tENS5_IJlSB_lEEESI_SJ_NS4_8TiledMMAINS4_8MMA_AtomIJNS4_10MMA_TraitsINS4_19SM100_MMA_F8F6F4_SSEJSI_SI_fSE_SF_NS4_17integral_constantINS4_4UMMA5MajorELSQ_0EEESR_NSO_INSP_7ScaleInELSS_0EEEST_EEEEEENS4_6LayoutISC_NS5_IJNSA_ILi0EEESX_SX_EEEEENS5_IJNS4_10UnderscoreES10_S10_EEEEENS4_13SM90_TMA_LOADENS4_14ComposedLayoutINS4_7SwizzleILi1ELi4ELi3EEENS4_18smem_ptr_flag_bitsILi8EEENSW_INS5_IJNSA_ILi8EEESG_EEENS5_IJSG_SB_EEEEEEEvNS4_8identityES13_S1D_vS1E_EENS_8epilogue10collective18CollectiveEpilogueINS1G_23Sm100TmaWarpSpecializedILi2ELi2ELi32ELb0ELb0EEEJSH_NS5_IJNSW_ISE_SB_EES1L_EEESI_SJ_SI_SJ_NS1G_6fusion15FusionCallbacksIS1K_NS1N_17LinearCombinationISI_fSI_fLNS_15FloatRoundStyleE2EEESH_S1M_JEEENS4_5SM1004TMEM4LOAD26SM100_TMEM_LOAD_16dp32b32xES13_NS14_INS15_ILi2ELi4ELi3EEES18_NSW_INS5_IJS19_SE_EEENS5_IJSE_SB_EEEEEEENS4_39AutoVectorizingCopyWithAssumedAlignmentILi128EEENS4_14SM90_TMA_STOREES21_S23_S23_EEEvvEEEEvNT_6ParamsE --------------------------
	.section	.nv.constant0._ZN7cutlass13device_kernelINS_4gemm6kernel13GemmUniversalIN4cute5tupleIJiiiiEEENS1_10collective13CollectiveMmaINS1_35MainloopSm100TmaUmmaWarpSpecializedILi5ELi2ELi4ENS5_IJNS4_1CILi1EEESB_SB_EEEEENS5_IJNSA_ILi64EEENSA_ILi128EEENSA_ILi32EEEEEENS_12float_e4m3_tENS5_IJlSB_lEEESI_SJ_NS4_8TiledMMAINS4_8MMA_AtomIJNS4_10MMA_TraitsINS4_19SM100_MMA_F8F6F4_SSEJSI_SI_fSE_SF_NS4_17integral_constantINS4_4UMMA5MajorELSQ_0EEESR_NSO_INSP_7ScaleInELSS_0EEEST_EEEEEENS4_6LayoutISC_NS5_IJNSA_ILi0EEESX_SX_EEEEENS5_IJNS4_10UnderscoreES10_S10_EEEEENS4_13SM90_TMA_LOADENS4_14ComposedLayoutINS4_7SwizzleILi1ELi4ELi3EEENS4_18smem_ptr_flag_bitsILi8EEENSW_INS5_IJNSA_ILi8EEESG_EEENS5_IJSG_SB_EEEEEEEvNS4_8identityES13_S1D_vS1E_EENS_8epilogue10collective18CollectiveEpilogueINS1G_23Sm100TmaWarpSpecializedILi2ELi2ELi32ELb0ELb0EEEJSH_NS5_IJNSW_ISE_SB_EES1L_EEESI_SJ_SI_SJ_NS1G_6fusion15FusionCallbacksIS1K_NS1N_17LinearCombinationISI_fSI_fLNS_15FloatRoundStyleE2EEESH_S1M_JEEENS4_5SM1004TMEM4LOAD26SM100_TMEM_LOAD_16dp32b32xES13_NS14_INS15_ILi2ELi4ELi3EEES18_NSW_INS5_IJS19_SE_EEENS5_IJSE_SB_EEEEEEENS4_39AutoVectorizingCopyWithAssumedAlignmentILi128EEENS4_14SM90_TMA_STOREES21_S23_S23_EEEvvEEEEvNT_6ParamsE,"a",@progbits
	.sectionflags	@""
	.align	4
.nv.constant0._ZN7cutlass13device_kernelINS_4gemm6kernel13GemmUniversalIN4cute5tupleIJiiiiEEENS1_10collective13CollectiveMmaINS1_35MainloopSm100TmaUmmaWarpSpecializedILi5ELi2ELi4ENS5_IJNS4_1CILi1EEESB_SB_EEEEENS5_IJNSA_ILi64EEENSA_ILi128EEENSA_ILi32EEEEEENS_12float_e4m3_tENS5_IJlSB_lEEESI_SJ_NS4_8TiledMMAINS4_8MMA_AtomIJNS4_10MMA_TraitsINS4_19SM100_MMA_F8F6F4_SSEJSI_SI_fSE_SF_NS4_17integral_constantINS4_4UMMA5MajorELSQ_0EEESR_NSO_INSP_7ScaleInELSS_0EEEST_EEEEEENS4_6LayoutISC_NS5_IJNSA_ILi0EEESX_SX_EEEEENS5_IJNS4_10UnderscoreES10_S10_EEEEENS4_13SM90_TMA_LOADENS4_14ComposedLayoutINS4_7SwizzleILi1ELi4ELi3EEENS4_18smem_ptr_flag_bitsILi8EEENSW_INS5_IJNSA_ILi8EEESG_EEENS5_IJSG_SB_EEEEEEEvNS4_8identityES13_S1D_vS1E_EENS_8epilogue10collective18CollectiveEpilogueINS1G_23Sm100TmaWarpSpecializedILi2ELi2ELi32ELb0ELb0EEEJSH_NS5_IJNSW_ISE_SB_EES1L_EEESI_SJ_SI_SJ_NS1G_6fusion15FusionCallbacksIS1K_NS1N_17LinearCombinationISI_fSI_fLNS_15FloatRoundStyleE2EEESH_S1M_JEEENS4_5SM1004TMEM4LOAD26SM100_TMEM_LOAD_16dp32b32xES13_NS14_INS15_ILi2ELi4ELi3EEES18_NSW_INS5_IJS19_SE_EEENS5_IJSE_SB_EEEEEEENS4_39AutoVectorizingCopyWithAssumedAlignmentILi128EEENS4_14SM90_TMA_STOREES21_S23_S23_EEEvvEEEEvNT_6ParamsE:
	.zero		2944


//--------------------- SYMBOLS --------------------------

	.type		.nv.reservedSmem.offset0,@object
	.size		.nv.reservedSmem.offset0,0x4
	.type		.nv.reservedSmem.cap,@object
	.size		.nv.reservedSmem.cap,0x4
	.type		__assertfail,@function
